//
// Generated by NVIDIA NVVM Compiler
//
// Compiler Build ID: CL-36424714
// Cuda compilation tools, release 13.0, V13.0.88
// Based on NVVM 20.0.0
//

.version 9.0
.target sm_100
.address_size 64

	// .globl	_Z6MVMultPfS_S_iiffi
// _ZZ6MVMultPfS_S_iiffiE12cachedVector has been demoted

.visible .entry _Z6MVMultPfS_S_iiffi(
	.param .u64 .ptr .align 1 _Z6MVMultPfS_S_iiffi_param_0,
	.param .u64 .ptr .align 1 _Z6MVMultPfS_S_iiffi_param_1,
	.param .u64 .ptr .align 1 _Z6MVMultPfS_S_iiffi_param_2,
	.param .u32 _Z6MVMultPfS_S_iiffi_param_3,
	.param .u32 _Z6MVMultPfS_S_iiffi_param_4,
	.param .f32 _Z6MVMultPfS_S_iiffi_param_5,
	.param .f32 _Z6MVMultPfS_S_iiffi_param_6,
	.param .u32 _Z6MVMultPfS_S_iiffi_param_7
)
{
	.reg .pred 	%p<18>;
	.reg .b32 	%r<80>;
	.reg .b32 	%f<49>;
	.reg .b64 	%rd<32>;
	// demoted variable
	.shared .align 4 .b8 _ZZ6MVMultPfS_S_iiffiE12cachedVector[48000];
	ld.param.u64 	%rd13, [_Z6MVMultPfS_S_iiffi_param_0];
	ld.param.u64 	%rd14, [_Z6MVMultPfS_S_iiffi_param_1];
	ld.param.u64 	%rd12, [_Z6MVMultPfS_S_iiffi_param_2];
	ld.param.u32 	%r44, [_Z6MVMultPfS_S_iiffi_param_3];
	ld.param.u32 	%r45, [_Z6MVMultPfS_S_iiffi_param_4];
	ld.param.f32 	%f12, [_Z6MVMultPfS_S_iiffi_param_5];
	ld.param.f32 	%f13, [_Z6MVMultPfS_S_iiffi_param_6];
	ld.param.u32 	%r46, [_Z6MVMultPfS_S_iiffi_param_7];
	cvta.to.global.u64 	%rd1, %rd14;
	cvta.to.global.u64 	%rd2, %rd13;
	mov.u32 	%r47, %ctaid.x;
	mov.u32 	%r1, %ntid.x;
	mov.u32 	%r48, %tid.x;
	mad.lo.s32 	%r2, %r47, %r1, %r48;
	div.u32 	%r3, %r46, %r1;
	mul.lo.s32 	%r4, %r3, %r48;
	add.s32 	%r5, %r4, %r3;
	setp.lt.s32 	%p1, %r3, 1;
	@%p1 bra 	$L__BB0_7;
	add.s32 	%r49, %r4, 1;
	max.s32 	%r6, %r5, %r49;
	sub.s32 	%r50, %r6, %r4;
	and.b32  	%r7, %r50, 3;
	setp.eq.s32 	%p2, %r7, 0;
	mov.u32 	%r69, %r4;
	@%p2 bra 	$L__BB0_4;
	shl.b32 	%r51, %r4, 2;
	mov.u32 	%r52, _ZZ6MVMultPfS_S_iiffiE12cachedVector;
	add.s32 	%r67, %r52, %r51;
	neg.s32 	%r66, %r7;
	mov.u32 	%r69, %r4;
$L__BB0_3:
	.pragma "nounroll";
	mul.wide.s32 	%rd15, %r69, 4;
	add.s64 	%rd16, %rd1, %rd15;
	ld.global.f32 	%f14, [%rd16];
	st.shared.f32 	[%r67], %f14;
	add.s32 	%r69, %r69, 1;
	add.s32 	%r67, %r67, 4;
	add.s32 	%r66, %r66, 1;
	setp.ne.s32 	%p3, %r66, 0;
	@%p3 bra 	$L__BB0_3;
$L__BB0_4:
	sub.s32 	%r53, %r4, %r6;
	setp.gt.u32 	%p4, %r53, -4;
	@%p4 bra 	$L__BB0_7;
	add.s64 	%rd3, %rd1, 8;
	shl.b32 	%r54, %r69, 2;
	mov.u32 	%r55, _ZZ6MVMultPfS_S_iiffiE12cachedVector;
	add.s32 	%r56, %r54, %r55;
	add.s32 	%r70, %r56, 8;
$L__BB0_6:
	mul.wide.s32 	%rd17, %r69, 4;
	add.s64 	%rd18, %rd3, %rd17;
	ld.global.f32 	%f15, [%rd18+-8];
	st.shared.f32 	[%r70+-8], %f15;
	ld.global.f32 	%f16, [%rd18+-4];
	st.shared.f32 	[%r70+-4], %f16;
	ld.global.f32 	%f17, [%rd18];
	st.shared.f32 	[%r70], %f17;
	ld.global.f32 	%f18, [%rd18+4];
	st.shared.f32 	[%r70+4], %f18;
	add.s32 	%r69, %r69, 4;
	add.s32 	%r70, %r70, 16;
	setp.lt.s32 	%p5, %r69, %r5;
	@%p5 bra 	$L__BB0_6;
$L__BB0_7:
	mul.lo.s32 	%r22, %r3, %r1;
	bar.sync 	0;
	setp.ge.s32 	%p6, %r2, %r44;
	@%p6 bra 	$L__BB0_20;
	setp.lt.s32 	%p7, %r22, 1;
	setp.lt.s32 	%p8, %r45, 4;
	cvta.to.global.u64 	%rd19, %rd12;
	mul.wide.s32 	%rd20, %r2, 4;
	add.s64 	%rd4, %rd19, %rd20;
	mov.b32 	%r72, 0;
	or.pred  	%p9, %p7, %p8;
	@%p9 bra 	$L__BB0_11;
	mul.lo.s32 	%r23, %r45, %r2;
	ld.global.f32 	%f46, [%rd4];
	mov.b32 	%r77, 0;
$L__BB0_10:
	add.s32 	%r59, %r77, %r23;
	mul.wide.s32 	%rd21, %r59, 4;
	add.s64 	%rd22, %rd2, %rd21;
	ld.global.f32 	%f19, [%rd22];
	shl.b32 	%r60, %r77, 2;
	mov.u32 	%r61, _ZZ6MVMultPfS_S_iiffiE12cachedVector;
	add.s32 	%r62, %r61, %r60;
	ld.shared.f32 	%f20, [%r62];
	fma.rn.f32 	%f21, %f19, %f20, %f46;
	st.global.f32 	[%rd4], %f21;
	ld.global.f32 	%f22, [%rd22+4];
	ld.shared.f32 	%f23, [%r62+4];
	fma.rn.f32 	%f24, %f22, %f23, %f21;
	st.global.f32 	[%rd4], %f24;
	ld.global.f32 	%f25, [%rd22+8];
	ld.shared.f32 	%f26, [%r62+8];
	fma.rn.f32 	%f27, %f25, %f26, %f24;
	st.global.f32 	[%rd4], %f27;
	ld.global.f32 	%f28, [%rd22+12];
	ld.shared.f32 	%f29, [%r62+12];
	fma.rn.f32 	%f46, %f28, %f29, %f27;
	st.global.f32 	[%rd4], %f46;
	add.s32 	%r72, %r77, 4;
	setp.lt.s32 	%p10, %r72, %r22;
	add.s32 	%r63, %r77, 7;
	setp.lt.s32 	%p11, %r63, %r45;
	and.pred  	%p12, %p10, %p11;
	mov.u32 	%r77, %r72;
	@%p12 bra 	$L__BB0_10;
$L__BB0_11:
	setp.lt.s32 	%p13, %r72, %r45;
	@%p13 bra 	$L__BB0_13;
	ld.global.f32 	%f48, [%rd4];
	bra.uni 	$L__BB0_19;
$L__BB0_13:
	mul.lo.s32 	%r25, %r45, %r2;
	ld.global.f32 	%f48, [%rd4];
	sub.s32 	%r64, %r45, %r72;
	and.b32  	%r26, %r64, 3;
	setp.eq.s32 	%p14, %r26, 0;
	mov.u32 	%r76, %r72;
	@%p14 bra 	$L__BB0_16;
	mul.wide.u32 	%rd23, %r72, 4;
	add.s64 	%rd30, %rd1, %rd23;
	add.s32 	%r74, %r72, %r25;
	neg.s32 	%r73, %r26;
	mov.u32 	%r76, %r72;
$L__BB0_15:
	.pragma "nounroll";
	mul.wide.s32 	%rd24, %r74, 4;
	add.s64 	%rd25, %rd2, %rd24;
	ld.global.f32 	%f30, [%rd25];
	ld.global.f32 	%f31, [%rd30];
	fma.rn.f32 	%f48, %f30, %f31, %f48;
	st.global.f32 	[%rd4], %f48;
	add.s32 	%r76, %r76, 1;
	add.s64 	%rd30, %rd30, 4;
	add.s32 	%r74, %r74, 1;
	add.s32 	%r73, %r73, 1;
	setp.ne.s32 	%p15, %r73, 0;
	@%p15 bra 	$L__BB0_15;
$L__BB0_16:
	sub.s32 	%r65, %r72, %r45;
	setp.gt.u32 	%p16, %r65, -4;
	@%p16 bra 	$L__BB0_19;
	sub.s32 	%r79, %r76, %r45;
	add.s64 	%rd8, %rd2, 8;
	add.s32 	%r78, %r76, %r25;
	mul.wide.u32 	%rd26, %r76, 4;
	add.s64 	%rd27, %rd26, %rd1;
	add.s64 	%rd31, %rd27, 8;
$L__BB0_18:
	mul.wide.s32 	%rd28, %r78, 4;
	add.s64 	%rd29, %rd8, %rd28;
	ld.global.f32 	%f32, [%rd29+-8];
	ld.global.f32 	%f33, [%rd31+-8];
	fma.rn.f32 	%f34, %f32, %f33, %f48;
	st.global.f32 	[%rd4], %f34;
	ld.global.f32 	%f35, [%rd29+-4];
	ld.global.f32 	%f36, [%rd31+-4];
	fma.rn.f32 	%f37, %f35, %f36, %f34;
	st.global.f32 	[%rd4], %f37;
	ld.global.f32 	%f38, [%rd29];
	ld.global.f32 	%f39, [%rd31];
	fma.rn.f32 	%f40, %f38, %f39, %f37;
	st.global.f32 	[%rd4], %f40;
	ld.global.f32 	%f41, [%rd29+4];
	ld.global.f32 	%f42, [%rd31+4];
	fma.rn.f32 	%f48, %f41, %f42, %f40;
	st.global.f32 	[%rd4], %f48;
	add.s32 	%r79, %r79, 4;
	add.s32 	%r78, %r78, 4;
	add.s64 	%rd31, %rd31, 16;
	setp.ne.s32 	%p17, %r79, 0;
	@%p17 bra 	$L__BB0_18;
$L__BB0_19:
	fma.rn.f32 	%f43, %f13, %f48, %f12;
	st.global.f32 	[%rd4], %f43;
$L__BB0_20:
	ret;

}
	// .globl	_Z5VVSubPfS_S_i
.visible .entry _Z5VVSubPfS_S_i(
	.param .u64 .ptr .align 1 _Z5VVSubPfS_S_i_param_0,
	.param .u64 .ptr .align 1 _Z5VVSubPfS_S_i_param_1,
	.param .u64 .ptr .align 1 _Z5VVSubPfS_S_i_param_2,
	.param .u32 _Z5VVSubPfS_S_i_param_3
)
{
	.reg .pred 	%p<2>;
	.reg .b32 	%r<11>;
	.reg .b32 	%f<13>;
	.reg .b64 	%rd<11>;

	ld.param.u64 	%rd1, [_Z5VVSubPfS_S_i_param_0];
	ld.param.u64 	%rd2, [_Z5VVSubPfS_S_i_param_1];
	ld.param.u64 	%rd3, [_Z5VVSubPfS_S_i_param_2];
	ld.param.u32 	%r2, [_Z5VVSubPfS_S_i_param_3];
	mov.u32 	%r4, %tid.x;
	mov.u32 	%r5, %ctaid.x;
	mov.u32 	%r6, %ntid.x;
	mad.lo.s32 	%r7, %r5, %r6, %r4;
	shl.b32 	%r1, %r7, 2;
	or.b32  	%r9, %r1, 3;
	max.s32 	%r10, %r1, %r9;
	setp.ge.s32 	%p1, %r10, %r2;
	@%p1 bra 	$L__BB1_2;
	cvta.to.global.u64 	%rd4, %rd1;
	cvta.to.global.u64 	%rd5, %rd2;
	cvta.to.global.u64 	%rd6, %rd3;
	mul.wide.s32 	%rd7, %r1, 4;
	add.s64 	%rd8, %rd4, %rd7;
	ld.global.f32 	%f1, [%rd8];
	add.s64 	%rd9, %rd5, %rd7;
	ld.global.f32 	%f2, [%rd9];
	sub.f32 	%f3, %f1, %f2;
	add.s64 	%rd10, %rd6, %rd7;
	st.global.f32 	[%rd10], %f3;
	ld.global.f32 	%f4, [%rd8+4];
	ld.global.f32 	%f5, [%rd9+4];
	sub.f32 	%f6, %f4, %f5;
	st.global.f32 	[%rd10+4], %f6;
	ld.global.f32 	%f7, [%rd8+8];
	ld.global.f32 	%f8, [%rd9+8];
	sub.f32 	%f9, %f7, %f8;
	st.global.f32 	[%rd10+8], %f9;
	ld.global.f32 	%f10, [%rd8+12];
	ld.global.f32 	%f11, [%rd9+12];
	sub.f32 	%f12, %f10, %f11;
	st.global.f32 	[%rd10+12], %f12;
$L__BB1_2:
	ret;

}
	// .globl	_Z13VVSubLeftOverPfS_S_ii
.visible .entry _Z13VVSubLeftOverPfS_S_ii(
	.param .u64 .ptr .align 1 _Z13VVSubLeftOverPfS_S_ii_param_0,
	.param .u64 .ptr .align 1 _Z13VVSubLeftOverPfS_S_ii_param_1,
	.param .u64 .ptr .align 1 _Z13VVSubLeftOverPfS_S_ii_param_2,
	.param .u32 _Z13VVSubLeftOverPfS_S_ii_param_3,
	.param .u32 _Z13VVSubLeftOverPfS_S_ii_param_4
)
{
	.reg .pred 	%p<2>;
	.reg .b32 	%r<8>;
	.reg .b32 	%f<4>;
	.reg .b64 	%rd<11>;

	ld.param.u64 	%rd1, [_Z13VVSubLeftOverPfS_S_ii_param_0];
	ld.param.u64 	%rd2, [_Z13VVSubLeftOverPfS_S_ii_param_1];
	ld.param.u64 	%rd3, [_Z13VVSubLeftOverPfS_S_ii_param_2];
	ld.param.u32 	%r2, [_Z13VVSubLeftOverPfS_S_ii_param_3];
	ld.param.u32 	%r3, [_Z13VVSubLeftOverPfS_S_ii_param_4];
	mov.u32 	%r4, %tid.x;
	mov.u32 	%r5, %ctaid.x;
	mov.u32 	%r6, %ntid.x;
	mad.lo.s32 	%r7, %r5, %r6, %r4;
	add.s32 	%r1, %r7, %r3;
	setp.ge.s32 	%p1, %r1, %r2;
	@%p1 bra 	$L__BB2_2;
	cvta.to.global.u64 	%rd4, %rd1;
	cvta.to.global.u64 	%rd5, %rd2;
	cvta.to.global.u64 	%rd6, %rd3;
	mul.wide.s32 	%rd7, %r1, 4;
	add.s64 	%rd8, %rd4, %rd7;
	ld.global.f32 	%f1, [%rd8];
	add.s64 	%rd9, %rd5, %rd7;
	ld.global.f32 	%f2, [%rd9];
	sub.f32 	%f3, %f1, %f2;
	add.s64 	%rd10, %rd6, %rd7;
	st.global.f32 	[%rd10], %f3;
$L__BB2_2:
	ret;

}
	// .globl	_Z6VCMultPffS_i
.visible .entry _Z6VCMultPffS_i(
	.param .u64 .ptr .align 1 _Z6VCMultPffS_i_param_0,
	.param .f32 _Z6VCMultPffS_i_param_1,
	.param .u64 .ptr .align 1 _Z6VCMultPffS_i_param_2,
	.param .u32 _Z6VCMultPffS_i_param_3
)
{
	.reg .pred 	%p<2>;
	.reg .b32 	%r<11>;
	.reg .b32 	%f<18>;
	.reg .b64 	%rd<8>;

	ld.param.u64 	%rd1, [_Z6VCMultPffS_i_param_0];
	ld.param.f32 	%f1, [_Z6VCMultPffS_i_param_1];
	ld.param.u64 	%rd2, [_Z6VCMultPffS_i_param_2];
	ld.param.u32 	%r2, [_Z6VCMultPffS_i_param_3];
	mov.u32 	%r4, %tid.x;
	mov.u32 	%r5, %ctaid.x;
	mov.u32 	%r6, %ntid.x;
	mad.lo.s32 	%r7, %r5, %r6, %r4;
	shl.b32 	%r1, %r7, 2;
	or.b32  	%r9, %r1, 3;
	max.s32 	%r10, %r1, %r9;
	setp.ge.s32 	%p1, %r10, %r2;
	@%p1 bra 	$L__BB3_2;
	cvta.to.global.u64 	%rd3, %rd1;
	cvta.to.global.u64 	%rd4, %rd2;
	mul.wide.s32 	%rd5, %r1, 4;
	add.s64 	%rd6, %rd3, %rd5;
	ld.global.f32 	%f2, [%rd6];
	mul.f32 	%f3, %f1, %f2;
	add.s64 	%rd7, %rd4, %rd5;
	ld.global.f32 	%f4, [%rd7];
	sub.f32 	%f5, %f4, %f3;
	st.global.f32 	[%rd7], %f5;
	ld.global.f32 	%f6, [%rd6+4];
	mul.f32 	%f7, %f1, %f6;
	ld.global.f32 	%f8, [%rd7+4];
	sub.f32 	%f9, %f8, %f7;
	st.global.f32 	[%rd7+4], %f9;
	ld.global.f32 	%f10, [%rd6+8];
	mul.f32 	%f11, %f1, %f10;
	ld.global.f32 	%f12, [%rd7+8];
	sub.f32 	%f13, %f12, %f11;
	st.global.f32 	[%rd7+8], %f13;
	ld.global.f32 	%f14, [%rd6+12];
	mul.f32 	%f15, %f1, %f14;
	ld.global.f32 	%f16, [%rd7+12];
	sub.f32 	%f17, %f16, %f15;
	st.global.f32 	[%rd7+12], %f17;
$L__BB3_2:
	ret;

}
	// .globl	_Z14VCMultLeftOverPffS_ii
.visible .entry _Z14VCMultLeftOverPffS_ii(
	.param .u64 .ptr .align 1 _Z14VCMultLeftOverPffS_ii_param_0,
	.param .f32 _Z14VCMultLeftOverPffS_ii_param_1,
	.param .u64 .ptr .align 1 _Z14VCMultLeftOverPffS_ii_param_2,
	.param .u32 _Z14VCMultLeftOverPffS_ii_param_3,
	.param .u32 _Z14VCMultLeftOverPffS_ii_param_4
)
{
	.reg .pred 	%p<2>;
	.reg .b32 	%r<8>;
	.reg .b32 	%f<6>;
	.reg .b64 	%rd<8>;

	ld.param.u64 	%rd1, [_Z14VCMultLeftOverPffS_ii_param_0];
	ld.param.f32 	%f1, [_Z14VCMultLeftOverPffS_ii_param_1];
	ld.param.u64 	%rd2, [_Z14VCMultLeftOverPffS_ii_param_2];
	ld.param.u32 	%r2, [_Z14VCMultLeftOverPffS_ii_param_3];
	ld.param.u32 	%r3, [_Z14VCMultLeftOverPffS_ii_param_4];
	mov.u32 	%r4, %tid.x;
	mov.u32 	%r5, %ctaid.x;
	mov.u32 	%r6, %ntid.x;
	mad.lo.s32 	%r7, %r5, %r6, %r4;
	add.s32 	%r1, %r7, %r3;
	setp.ge.s32 	%p1, %r1, %r2;
	@%p1 bra 	$L__BB4_2;
	cvta.to.global.u64 	%rd3, %rd1;
	cvta.to.global.u64 	%rd4, %rd2;
	mul.wide.s32 	%rd5, %r1, 4;
	add.s64 	%rd6, %rd3, %rd5;
	ld.global.f32 	%f2, [%rd6];
	mul.f32 	%f3, %f1, %f2;
	add.s64 	%rd7, %rd4, %rd5;
	ld.global.f32 	%f4, [%rd7];
	sub.f32 	%f5, %f4, %f3;
	st.global.f32 	[%rd7], %f5;
$L__BB4_2:
	ret;

}


// ===== COMPILED SASS (sm_100) =====

	.target	sm_100

	.elftype	@"ET_EXEC"


//--------------------- .note.nv.tkinfo           --------------------------
	.section	.note.nv.tkinfo,"",@"SHT_NOTE"
	.sectionflags	@"SHF_NOTE_NV_TKINFO"
	.tkinfo
        /*0018*/ 	.word	0x00000002
        /*0030*/ 	.string	""
        /*0030*/ 	.string	"ptxas"
        /*0030*/ 	.string	"Cuda compilation tools, release 13.0, V13.0.88"
        /*0030*/ 	.string	"Build cuda_13.0.r13.0/compiler.36424714_0"
        /*0030*/ 	.string	"-arch sm_100 -m 64 "



//--------------------- .note.nv.cuinfo           --------------------------
	.section	.note.nv.cuinfo,"",@"SHT_NOTE"
	.sectionflags	@"SHF_NOTE_NV_CUINFO"
        /*0018*/ 	.short	0x0002
        /*001a*/ 	.short	0x0064
        /*001c*/ 	.short	0x0082
	.zero		2


//--------------------- .nv.info                  --------------------------
	.section	.nv.info,"",@"SHT_CUDA_INFO"
	.align	4


	//----- nvinfo : EIATTR_REGCOUNT
	.align		4
        /*0000*/ 	.byte	0x04, 0x2f
        /*0002*/ 	.short	(.L_1 - .L_0)
	.align		4
.L_0:
        /*0004*/ 	.word	index@(_Z6MVMultPfS_S_iiffi)
        /*0008*/ 	.word	0x00000020


	//----- nvinfo : EIATTR_FRAME_SIZE
	.align		4
.L_1:
        /*000c*/ 	.byte	0x04, 0x11
        /*000e*/ 	.short	(.L_3 - .L_2)
	.align		4
.L_2:
        /*0010*/ 	.word	index@(_Z6MVMultPfS_S_iiffi)
        /*0014*/ 	.word	0x00000000


	//----- nvinfo : EIATTR_REGCOUNT
	.align		4
.L_3:
        /*0018*/ 	.byte	0x04, 0x2f
        /*001a*/ 	.short	(.L_5 - .L_4)
	.align		4
.L_4:
        /*001c*/ 	.word	index@(_Z5VVSubPfS_S_i)
        /*0020*/ 	.word	0x00000012


	//----- nvinfo : EIATTR_FRAME_SIZE
	.align		4
.L_5:
        /*0024*/ 	.byte	0x04, 0x11
        /*0026*/ 	.short	(.L_7 - .L_6)
	.align		4
.L_6:
        /*0028*/ 	.word	index@(_Z5VVSubPfS_S_i)
        /*002c*/ 	.word	0x00000000


	//----- nvinfo : EIATTR_REGCOUNT
	.align		4
.L_7:
        /*0030*/ 	.byte	0x04, 0x2f
        /*0032*/ 	.short	(.L_9 - .L_8)
	.align		4
.L_8:
        /*0034*/ 	.word	index@(_Z13VVSubLeftOverPfS_S_ii)
        /*0038*/ 	.word	0x0000000c


	//----- nvinfo : EIATTR_FRAME_SIZE
	.align		4
.L_9:
        /*003c*/ 	.byte	0x04, 0x11
        /*003e*/ 	.short	(.L_11 - .L_10)
	.align		4
.L_10:
        /*0040*/ 	.word	index@(_Z13VVSubLeftOverPfS_S_ii)
        /*0044*/ 	.word	0x00000000


	//----- nvinfo : EIATTR_REGCOUNT
	.align		4
.L_11:
        /*0048*/ 	.byte	0x04, 0x2f
        /*004a*/ 	.short	(.L_13 - .L_12)
	.align		4
.L_12:
        /*004c*/ 	.word	index@(_Z6VCMultPffS_i)
        /*0050*/ 	.word	0x00000010


	//----- nvinfo : EIATTR_FRAME_SIZE
	.align		4
.L_13:
        /*0054*/ 	.byte	0x04, 0x11
        /*0056*/ 	.short	(.L_15 - .L_14)
	.align		4
.L_14:
        /*0058*/ 	.word	index@(_Z6VCMultPffS_i)
        /*005c*/ 	.word	0x00000000


	//----- nvinfo : EIATTR_REGCOUNT
	.align		4
.L_15:
        /*0060*/ 	.byte	0x04, 0x2f
        /*0062*/ 	.short	(.L_17 - .L_16)
	.align		4
.L_16:
        /*0064*/ 	.word	index@(_Z14VCMultLeftOverPffS_ii)
        /*0068*/ 	.word	0x0000000a


	//----- nvinfo : EIATTR_FRAME_SIZE
	.align		4
.L_17:
        /*006c*/ 	.byte	0x04, 0x11
        /*006e*/ 	.short	(.L_19 - .L_18)
	.align		4
.L_18:
        /*0070*/ 	.word	index@(_Z14VCMultLeftOverPffS_ii)
        /*0074*/ 	.word	0x00000000


	//----- nvinfo : EIATTR_MIN_STACK_SIZE
	.align		4
.L_19:
        /*0078*/ 	.byte	0x04, 0x12
        /*007a*/ 	.short	(.L_21 - .L_20)
	.align		4
.L_20:
        /*007c*/ 	.word	index@(_Z14VCMultLeftOverPffS_ii)
        /*0080*/ 	.word	0x00000000


	//----- nvinfo : EIATTR_MIN_STACK_SIZE
	.align		4
.L_21:
        /*0084*/ 	.byte	0x04, 0x12
        /*0086*/ 	.short	(.L_23 - .L_22)
	.align		4
.L_22:
        /*0088*/ 	.word	index@(_Z6VCMultPffS_i)
        /*008c*/ 	.word	0x00000000


	//----- nvinfo : EIATTR_MIN_STACK_SIZE
	.align		4
.L_23:
        /*0090*/ 	.byte	0x04, 0x12
        /*0092*/ 	.short	(.L_25 - .L_24)
	.align		4
.L_24:
        /*0094*/ 	.word	index@(_Z13VVSubLeftOverPfS_S_ii)
        /*0098*/ 	.word	0x00000000


	//----- nvinfo : EIATTR_MIN_STACK_SIZE
	.align		4
.L_25:
        /*009c*/ 	.byte	0x04, 0x12
        /*009e*/ 	.short	(.L_27 - .L_26)
	.align		4
.L_26:
        /*00a0*/ 	.word	index@(_Z5VVSubPfS_S_i)
        /*00a4*/ 	.word	0x00000000


	//----- nvinfo : EIATTR_MIN_STACK_SIZE
	.align		4
.L_27:
        /*00a8*/ 	.byte	0x04, 0x12
        /*00aa*/ 	.short	(.L_29 - .L_28)
	.align		4
.L_28:
        /*00ac*/ 	.word	index@(_Z6MVMultPfS_S_iiffi)
        /*00b0*/ 	.word	0x00000000
.L_29:


//--------------------- .nv.compat                --------------------------
	.section	.nv.compat,"",@"SHT_CUDA_COMPAT_INFO"
	.align	4
        /*0000*/ 	.byte	0x02, 0x09, 0x00, 0x00, 0x02, 0x02, 0x01, 0x00, 0x02, 0x05, 0x05, 0x00, 0x03, 0x07, 0x01, 0x01
        /*0010*/ 	.byte	0x02, 0x03, 0x00, 0x00, 0x02, 0x06, 0x01, 0x00, 0x04, 0x0b, 0x08, 0x00, 0x09, 0x00, 0x00, 0x00
        /*0020*/ 	.byte	0x00, 0x00, 0x00, 0x00


//--------------------- .nv.info._Z14VCMultLeftOverPffS_ii --------------------------
	.section	.nv.info._Z14VCMultLeftOverPffS_ii,"",@"SHT_CUDA_INFO"
	.sectionflags	@""
	.align	4


	//----- nvinfo : EIATTR_CUDA_API_VERSION
	.align		4
        /*0000*/ 	.byte	0x04, 0x37
        /*0002*/ 	.short	(.L_31 - .L_30)
.L_30:
        /*0004*/ 	.word	0x00000082


	//----- nvinfo : EIATTR_KPARAM_INFO
	.align		4
.L_31:
        /*0008*/ 	.byte	0x04, 0x17
        /*000a*/ 	.short	(.L_33 - .L_32)
.L_32:
        /*000c*/ 	.word	0x00000000
        /*0010*/ 	.short	0x0004
        /*0012*/ 	.short	0x001c
        /*0014*/ 	.byte	0x00, 0xf0, 0x11, 0x00


	//----- nvinfo : EIATTR_KPARAM_INFO
	.align		4
.L_33:
        /*0018*/ 	.byte	0x04, 0x17
        /*001a*/ 	.short	(.L_35 - .L_34)
.L_34:
        /*001c*/ 	.word	0x00000000
        /*0020*/ 	.short	0x0003
        /*0022*/ 	.short	0x0018
        /*0024*/ 	.byte	0x00, 0xf0, 0x11, 0x00


	//----- nvinfo : EIATTR_KPARAM_INFO
	.align		4
.L_35:
        /*0028*/ 	.byte	0x04, 0x17
        /*002a*/ 	.short	(.L_37 - .L_36)
.L_36:
        /*002c*/ 	.word	0x00000000
        /*0030*/ 	.short	0x0002
        /*0032*/ 	.short	0x0010
        /*0034*/ 	.byte	0x00, 0xf5, 0x21, 0x00


	//----- nvinfo : EIATTR_KPARAM_INFO
	.align		4
.L_37:
        /*0038*/ 	.byte	0x04, 0x17
        /*003a*/ 	.short	(.L_39 - .L_38)
.L_38:
        /*003c*/ 	.word	0x00000000
        /*0040*/ 	.short	0x0001
        /*0042*/ 	.short	0x0008
        /*0044*/ 	.byte	0x00, 0xf0, 0x11, 0x00


	//----- nvinfo : EIATTR_KPARAM_INFO
	.align		4
.L_39:
        /*0048*/ 	.byte	0x04, 0x17
        /*004a*/ 	.short	(.L_41 - .L_40)
.L_40:
        /*004c*/ 	.word	0x00000000
        /*0050*/ 	.short	0x0000
        /*0052*/ 	.short	0x0000
        /*0054*/ 	.byte	0x00, 0xf5, 0x21, 0x00


	//----- nvinfo : EIATTR_SPARSE_MMA_MASK
	.align		4
.L_41:
        /*0058*/ 	.byte	0x03, 0x50
        /*005a*/ 	.short	0x0000


	//----- nvinfo : EIATTR_MAXREG_COUNT
	.align		4
        /*005c*/ 	.byte	0x03, 0x1b
        /*005e*/ 	.short	0x00ff


	//----- nvinfo : EIATTR_MERCURY_ISA_VERSION
	.align		4
        /*0060*/ 	.byte	0x03, 0x5f
        /*0062*/ 	.short	0x0101


	//----- nvinfo : EIATTR_VRC_CTA_INIT_COUNT
	.align		4
        /*0064*/ 	.byte	0x02, 0x4a
	.zero		1
	.zero		1


	//----- nvinfo : EIATTR_EXIT_INSTR_OFFSETS
	.align		4
        /*0068*/ 	.byte	0x04, 0x1c
        /*006a*/ 	.short	(.L_43 - .L_42)


	//   ....[0]....
.L_42:
        /*006c*/ 	.word	0x00000080


	//   ....[1]....
        /*0070*/ 	.word	0x00000130


	//----- nvinfo : EIATTR_CBANK_PARAM_SIZE
	.align		4
.L_43:
        /*0074*/ 	.byte	0x03, 0x19
        /*0076*/ 	.short	0x0020


	//----- nvinfo : EIATTR_PARAM_CBANK
	.align		4
        /*0078*/ 	.byte	0x04, 0x0a
        /*007a*/ 	.short	(.L_45 - .L_44)
	.align		4
.L_44:
        /*007c*/ 	.word	index@(.nv.constant0._Z14VCMultLeftOverPffS_ii)
        /*0080*/ 	.short	0x0380
        /*0082*/ 	.short	0x0020


	//----- nvinfo : EIATTR_SW_WAR
	.align		4
.L_45:
        /*0084*/ 	.byte	0x04, 0x36
        /*0086*/ 	.short	(.L_47 - .L_46)
.L_46:
        /*0088*/ 	.word	0x00000008
.L_47:


//--------------------- .nv.info._Z6VCMultPffS_i  --------------------------
	.section	.nv.info._Z6VCMultPffS_i,"",@"SHT_CUDA_INFO"
	.sectionflags	@""
	.align	4


	//----- nvinfo : EIATTR_CUDA_API_VERSION
	.align		4
        /*0000*/ 	.byte	0x04, 0x37
        /*0002*/ 	.short	(.L_49 - .L_48)
.L_48:
        /*0004*/ 	.word	0x00000082


	//----- nvinfo : EIATTR_KPARAM_INFO
	.align		4
.L_49:
        /*0008*/ 	.byte	0x04, 0x17
        /*000a*/ 	.short	(.L_51 - .L_50)
.L_50:
        /*000c*/ 	.word	0x00000000
        /*0010*/ 	.short	0x0003
        /*0012*/ 	.short	0x0018
        /*0014*/ 	.byte	0x00, 0xf0, 0x11, 0x00


	//----- nvinfo : EIATTR_KPARAM_INFO
	.align		4
.L_51:
        /*0018*/ 	.byte	0x04, 0x17
        /*001a*/ 	.short	(.L_53 - .L_52)
.L_52:
        /*001c*/ 	.word	0x00000000
        /*0020*/ 	.short	0x0002
        /*0022*/ 	.short	0x0010
        /*0024*/ 	.byte	0x00, 0xf5, 0x21, 0x00


	//----- nvinfo : EIATTR_KPARAM_INFO
	.align		4
.L_53:
        /*0028*/ 	.byte	0x04, 0x17
        /*002a*/ 	.short	(.L_55 - .L_54)
.L_54:
        /*002c*/ 	.word	0x00000000
        /*0030*/ 	.short	0x0001
        /*0032*/ 	.short	0x0008
        /*0034*/ 	.byte	0x00, 0xf0, 0x11, 0x00


	//----- nvinfo : EIATTR_KPARAM_INFO
	.align		4
.L_55:
        /*0038*/ 	.byte	0x04, 0x17
        /*003a*/ 	.short	(.L_57 - .L_56)
.L_56:
        /*003c*/ 	.word	0x00000000
        /*0040*/ 	.short	0x0000
        /*0042*/ 	.short	0x0000
        /*0044*/ 	.byte	0x00, 0xf5, 0x21, 0x00


	//----- nvinfo : EIATTR_SPARSE_MMA_MASK
	.align		4
.L_57:
        /*0048*/ 	.byte	0x03, 0x50
        /*004a*/ 	.short	0x0000


	//----- nvinfo : EIATTR_MAXREG_COUNT
	.align		4
        /*004c*/ 	.byte	0x03, 0x1b
        /*004e*/ 	.short	0x00ff


	//----- nvinfo : EIATTR_MERCURY_ISA_VERSION
	.align		4
        /*0050*/ 	.byte	0x03, 0x5f
        /*0052*/ 	.short	0x0101


	//----- nvinfo : EIATTR_VRC_CTA_INIT_COUNT
	.align		4
        /*0054*/ 	.byte	0x02, 0x4a
	.zero		1
	.zero		1


	//----- nvinfo : EIATTR_EXIT_INSTR_OFFSETS
	.align		4
        /*0058*/ 	.byte	0x04, 0x1c
        /*005a*/ 	.short	(.L_59 - .L_58)


	//   ....[0]....
.L_58:
        /*005c*/ 	.word	0x00000090


	//   ....[1]....
        /*0060*/ 	.word	0x00000200


	//----- nvinfo : EIATTR_CBANK_PARAM_SIZE
	.align		4
.L_59:
        /*0064*/ 	.byte	0x03, 0x19
        /*0066*/ 	.short	0x001c


	//----- nvinfo : EIATTR_PARAM_CBANK
	.align		4
        /*0068*/ 	.byte	0x04, 0x0a
        /*006a*/ 	.short	(.L_61 - .L_60)
	.align		4
.L_60:
        /*006c*/ 	.word	index@(.nv.constant0._Z6VCMultPffS_i)
        /*0070*/ 	.short	0x0380
        /*0072*/ 	.short	0x001c


	//----- nvinfo : EIATTR_SW_WAR
	.align		4
.L_61:
        /*0074*/ 	.byte	0x04, 0x36
        /*0076*/ 	.short	(.L_63 - .L_62)
.L_62:
        /*0078*/ 	.word	0x00000008
.L_63:


//--------------------- .nv.info._Z13VVSubLeftOverPfS_S_ii --------------------------
	.section	.nv.info._Z13VVSubLeftOverPfS_S_ii,"",@"SHT_CUDA_INFO"
	.sectionflags	@""
	.align	4


	//----- nvinfo : EIATTR_CUDA_API_VERSION
	.align		4
        /*0000*/ 	.byte	0x04, 0x37
        /*0002*/ 	.short	(.L_65 - .L_64)
.L_64:
        /*0004*/ 	.word	0x00000082


	//----- nvinfo : EIATTR_KPARAM_INFO
	.align		4
.L_65:
        /*0008*/ 	.byte	0x04, 0x17
        /*000a*/ 	.short	(.L_67 - .L_66)
.L_66:
        /*000c*/ 	.word	0x00000000
        /*0010*/ 	.short	0x0004
        /*0012*/ 	.short	0x001c
        /*0014*/ 	.byte	0x00, 0xf0, 0x11, 0x00


	//----- nvinfo : EIATTR_KPARAM_INFO
	.align		4
.L_67:
        /*0018*/ 	.byte	0x04, 0x17
        /*001a*/ 	.short	(.L_69 - .L_68)
.L_68:
        /*001c*/ 	.word	0x00000000
        /*0020*/ 	.short	0x0003
        /*0022*/ 	.short	0x0018
        /*0024*/ 	.byte	0x00, 0xf0, 0x11, 0x00


	//----- nvinfo : EIATTR_KPARAM_INFO
	.align		4
.L_69:
        /*0028*/ 	.byte	0x04, 0x17
        /*002a*/ 	.short	(.L_71 - .L_70)
.L_70:
        /*002c*/ 	.word	0x00000000
        /*0030*/ 	.short	0x0002
        /*0032*/ 	.short	0x0010
        /*0034*/ 	.byte	0x00, 0xf5, 0x21, 0x00


	//----- nvinfo : EIATTR_KPARAM_INFO
	.align		4
.L_71:
        /*0038*/ 	.byte	0x04, 0x17
        /*003a*/ 	.short	(.L_73 - .L_72)
.L_72:
        /*003c*/ 	.word	0x00000000
        /*0040*/ 	.short	0x0001
        /*0042*/ 	.short	0x0008
        /*0044*/ 	.byte	0x00, 0xf5, 0x21, 0x00


	//----- nvinfo : EIATTR_KPARAM_INFO
	.align		4
.L_73:
        /*0048*/ 	.byte	0x04, 0x17
        /*004a*/ 	.short	(.L_75 - .L_74)
.L_74:
        /*004c*/ 	.word	0x00000000
        /*0050*/ 	.short	0x0000
        /*0052*/ 	.short	0x0000
        /*0054*/ 	.byte	0x00, 0xf5, 0x21, 0x00


	//----- nvinfo : EIATTR_SPARSE_MMA_MASK
	.align		4
.L_75:
        /*0058*/ 	.byte	0x03, 0x50
        /*005a*/ 	.short	0x0000


	//----- nvinfo : EIATTR_MAXREG_COUNT
	.align		4
        /*005c*/ 	.byte	0x03, 0x1b
        /*005e*/ 	.short	0x00ff


	//----- nvinfo : EIATTR_MERCURY_ISA_VERSION
	.align		4
        /*0060*/ 	.byte	0x03, 0x5f
        /*0062*/ 	.short	0x0101


	//----- nvinfo : EIATTR_VRC_CTA_INIT_COUNT
	.align		4
        /*0064*/ 	.byte	0x02, 0x4a
	.zero		1
	.zero		1


	//----- nvinfo : EIATTR_EXIT_INSTR_OFFSETS
	.align		4
        /*0068*/ 	.byte	0x04, 0x1c
        /*006a*/ 	.short	(.L_77 - .L_76)


	//   ....[0]....
.L_76:
        /*006c*/ 	.word	0x00000080


	//   ....[1]....
        /*0070*/ 	.word	0x00000140


	//----- nvinfo : EIATTR_CBANK_PARAM_SIZE
	.align		4
.L_77:
        /*0074*/ 	.byte	0x03, 0x19
        /*0076*/ 	.short	0x0020


	//----- nvinfo : EIATTR_PARAM_CBANK
	.align		4
        /*0078*/ 	.byte	0x04, 0x0a
        /*007a*/ 	.short	(.L_79 - .L_78)
	.align		4
.L_78:
        /*007c*/ 	.word	index@(.nv.constant0._Z13VVSubLeftOverPfS_S_ii)
        /*0080*/ 	.short	0x0380
        /*0082*/ 	.short	0x0020


	//----- nvinfo : EIATTR_SW_WAR
	.align		4
.L_79:
        /*0084*/ 	.byte	0x04, 0x36
        /*0086*/ 	.short	(.L_81 - .L_80)
.L_80:
        /*0088*/ 	.word	0x00000008
.L_81:


//--------------------- .nv.info._Z5VVSubPfS_S_i  --------------------------
	.section	.nv.info._Z5VVSubPfS_S_i,"",@"SHT_CUDA_INFO"
	.sectionflags	@""
	.align	4


	//----- nvinfo : EIATTR_CUDA_API_VERSION
	.align		4
        /*0000*/ 	.byte	0x04, 0x37
        /*0002*/ 	.short	(.L_83 - .L_82)
.L_82:
        /*0004*/ 	.word	0x00000082


	//----- nvinfo : EIATTR_KPARAM_INFO
	.align		4
.L_83:
        /*0008*/ 	.byte	0x04, 0x17
        /*000a*/ 	.short	(.L_85 - .L_84)
.L_84:
        /*000c*/ 	.word	0x00000000
        /*0010*/ 	.short	0x0003
        /*0012*/ 	.short	0x0018
        /*0014*/ 	.byte	0x00, 0xf0, 0x11, 0x00


	//----- nvinfo : EIATTR_KPARAM_INFO
	.align		4
.L_85:
        /*0018*/ 	.byte	0x04, 0x17
        /*001a*/ 	.short	(.L_87 - .L_86)
.L_86:
        /*001c*/ 	.word	0x00000000
        /*0020*/ 	.short	0x0002
        /*0022*/ 	.short	0x0010
        /*0024*/ 	.byte	0x00, 0xf5, 0x21, 0x00


	//----- nvinfo : EIATTR_KPARAM_INFO
	.align		4
.L_87:
        /*0028*/ 	.byte	0x04, 0x17
        /*002a*/ 	.short	(.L_89 - .L_88)
.L_88:
        /*002c*/ 	.word	0x00000000
        /*0030*/ 	.short	0x0001
        /*0032*/ 	.short	0x0008
        /*0034*/ 	.byte	0x00, 0xf5, 0x21, 0x00


	//----- nvinfo : EIATTR_KPARAM_INFO
	.align		4
.L_89:
        /*0038*/ 	.byte	0x04, 0x17
        /*003a*/ 	.short	(.L_91 - .L_90)
.L_90:
        /*003c*/ 	.word	0x00000000
        /*0040*/ 	.short	0x0000
        /*0042*/ 	.short	0x0000
        /*0044*/ 	.byte	0x00, 0xf5, 0x21, 0x00


	//----- nvinfo : EIATTR_SPARSE_MMA_MASK
	.align		4
.L_91:
        /*0048*/ 	.byte	0x03, 0x50
        /*004a*/ 	.short	0x0000


	//----- nvinfo : EIATTR_MAXREG_COUNT
	.align		4
        /*004c*/ 	.byte	0x03, 0x1b
        /*004e*/ 	.short	0x00ff


	//----- nvinfo : EIATTR_MERCURY_ISA_VERSION
	.align		4
        /*0050*/ 	.byte	0x03, 0x5f
        /*0052*/ 	.short	0x0101


	//----- nvinfo : EIATTR_VRC_CTA_INIT_COUNT
	.align		4
        /*0054*/ 	.byte	0x02, 0x4a
	.zero		1
	.zero		1


	//----- nvinfo : EIATTR_EXIT_INSTR_OFFSETS
	.align		4
        /*0058*/ 	.byte	0x04, 0x1c
        /*005a*/ 	.short	(.L_93 - .L_92)


	//   ....[0]....
.L_92:
        /*005c*/ 	.word	0x00000090


	//   ....[1]....
        /*0060*/ 	.word	0x00000210


	//----- nvinfo : EIATTR_CBANK_PARAM_SIZE
	.align		4
.L_93:
        /*0064*/ 	.byte	0x03, 0x19
        /*0066*/ 	.short	0x001c


	//----- nvinfo : EIATTR_PARAM_CBANK
	.align		4
        /*0068*/ 	.byte	0x04, 0x0a
        /*006a*/ 	.short	(.L_95 - .L_94)
	.align		4
.L_94:
        /*006c*/ 	.word	index@(.nv.constant0._Z5VVSubPfS_S_i)
        /*0070*/ 	.short	0x0380
        /*0072*/ 	.short	0x001c


	//----- nvinfo : EIATTR_SW_WAR
	.align		4
.L_95:
        /*0074*/ 	.byte	0x04, 0x36
        /*0076*/ 	.short	(.L_97 - .L_96)
.L_96:
        /*0078*/ 	.word	0x00000008
.L_97:


//--------------------- .nv.info._Z6MVMultPfS_S_iiffi --------------------------
	.section	.nv.info._Z6MVMultPfS_S_iiffi,"",@"SHT_CUDA_INFO"
	.sectionflags	@""
	.align	4


	//----- nvinfo : EIATTR_CUDA_API_VERSION
	.align		4
        /*0000*/ 	.byte	0x04, 0x37
        /*0002*/ 	.short	(.L_99 - .L_98)
.L_98:
        /*0004*/ 	.word	0x00000082


	//----- nvinfo : EIATTR_KPARAM_INFO
	.align		4
.L_99:
        /*0008*/ 	.byte	0x04, 0x17
        /*000a*/ 	.short	(.L_101 - .L_100)
.L_100:
        /*000c*/ 	.word	0x00000000
        /*0010*/ 	.short	0x0007
        /*0012*/ 	.short	0x0028
        /*0014*/ 	.byte	0x00, 0xf0, 0x11, 0x00


	//----- nvinfo : EIATTR_KPARAM_INFO
	.align		4
.L_101:
        /*0018*/ 	.byte	0x04, 0x17
        /*001a*/ 	.short	(.L_103 - .L_102)
.L_102:
        /*001c*/ 	.word	0x00000000
        /*0020*/ 	.short	0x0006
        /*0022*/ 	.short	0x0024
        /*0024*/ 	.byte	0x00, 0xf0, 0x11, 0x00


	//----- nvinfo : EIATTR_KPARAM_INFO
	.align		4
.L_103:
        /*0028*/ 	.byte	0x04, 0x17
        /*002a*/ 	.short	(.L_105 - .L_104)
.L_104:
        /*002c*/ 	.word	0x00000000
        /*0030*/ 	.short	0x0005
        /*0032*/ 	.short	0x0020
        /*0034*/ 	.byte	0x00, 0xf0, 0x11, 0x00


	//----- nvinfo : EIATTR_KPARAM_INFO
	.align		4
.L_105:
        /*0038*/ 	.byte	0x04, 0x17
        /*003a*/ 	.short	(.L_107 - .L_106)
.L_106:
        /*003c*/ 	.word	0x00000000
        /*0040*/ 	.short	0x0004
        /*0042*/ 	.short	0x001c
        /*0044*/ 	.byte	0x00, 0xf0, 0x11, 0x00


	//----- nvinfo : EIATTR_KPARAM_INFO
	.align		4
.L_107:
        /*0048*/ 	.byte	0x04, 0x17
        /*004a*/ 	.short	(.L_109 - .L_108)
.L_108:
        /*004c*/ 	.word	0x00000000
        /*0050*/ 	.short	0x0003
        /*0052*/ 	.short	0x0018
        /*0054*/ 	.byte	0x00, 0xf0, 0x11, 0x00


	//----- nvinfo : EIATTR_KPARAM_INFO
	.align		4
.L_109:
        /*0058*/ 	.byte	0x04, 0x17
        /*005a*/ 	.short	(.L_111 - .L_110)
.L_110:
        /*005c*/ 	.word	0x00000000
        /*0060*/ 	.short	0x0002
        /*0062*/ 	.short	0x0010
        /*0064*/ 	.byte	0x00, 0xf5, 0x21, 0x00


	//----- nvinfo : EIATTR_KPARAM_INFO
	.align		4
.L_111:
        /*0068*/ 	.byte	0x04, 0x17
        /*006a*/ 	.short	(.L_113 - .L_112)
.L_112:
        /*006c*/ 	.word	0x00000000
        /*0070*/ 	.short	0x0001
        /*0072*/ 	.short	0x0008
        /*0074*/ 	.byte	0x00, 0xf5, 0x21, 0x00


	//----- nvinfo : EIATTR_KPARAM_INFO
	.align		4
.L_113:
        /*0078*/ 	.byte	0x04, 0x17
        /*007a*/ 	.short	(.L_115 - .L_114)
.L_114:
        /*007c*/ 	.word	0x00000000
        /*0080*/ 	.short	0x0000
        /*0082*/ 	.short	0x0000
        /*0084*/ 	.byte	0x00, 0xf5, 0x21, 0x00


	//----- nvinfo : EIATTR_SPARSE_MMA_MASK
	.align		4
.L_115:
        /*0088*/ 	.byte	0x03, 0x50
        /*008a*/ 	.short	0x0000


	//----- nvinfo : EIATTR_MAXREG_COUNT
	.align		4
        /*008c*/ 	.byte	0x03, 0x1b
        /*008e*/ 	.short	0x00ff


	//----- nvinfo : EIATTR_NUM_BARRIERS
	.align		4
        /*0090*/ 	.byte	0x02, 0x4c
        /*0092*/ 	.byte	0x01
	.zero		1


	//----- nvinfo : EIATTR_MERCURY_ISA_VERSION
	.align		4
        /*0094*/ 	.byte	0x03, 0x5f
        /*0096*/ 	.short	0x0101


	//----- nvinfo : EIATTR_VRC_CTA_INIT_COUNT
	.align		4
        /*0098*/ 	.byte	0x02, 0x4a
	.zero		1
	.zero		1


	//----- nvinfo : EIATTR_EXIT_INSTR_OFFSETS
	.align		4
        /*009c*/ 	.byte	0x04, 0x1c
        /*009e*/ 	.short	(.L_117 - .L_116)


	//   ....[0]....
.L_116:
        /*00a0*/ 	.word	0x000009c0


	//   ....[1]....
        /*00a4*/ 	.word	0x000018f0


	//----- nvinfo : EIATTR_CRS_STACK_SIZE
	.align		4
.L_117:
        /*00a8*/ 	.byte	0x04, 0x1e
        /*00aa*/ 	.short	(.L_119 - .L_118)
.L_118:
        /*00ac*/ 	.word	0x00000000


	//----- nvinfo : EIATTR_CBANK_PARAM_SIZE
	.align		4
.L_119:
        /*00b0*/ 	.byte	0x03, 0x19
        /*00b2*/ 	.short	0x002c


	//----- nvinfo : EIATTR_PARAM_CBANK
	.align		4
        /*00b4*/ 	.byte	0x04, 0x0a
        /*00b6*/ 	.short	(.L_121 - .L_120)
	.align		4
.L_120:
        /*00b8*/ 	.word	index@(.nv.constant0._Z6MVMultPfS_S_iiffi)
        /*00bc*/ 	.short	0x0380
        /*00be*/ 	.short	0x002c


	//----- nvinfo : EIATTR_SW_WAR
	.align		4
.L_121:
        /*00c0*/ 	.byte	0x04, 0x36
        /*00c2*/ 	.short	(.L_123 - .L_122)
.L_122:
        /*00c4*/ 	.word	0x00000008
.L_123:


//--------------------- .nv.callgraph             --------------------------
	.section	.nv.callgraph,"",@"SHT_CUDA_CALLGRAPH"
	.align	4
	.sectionentsize	8
	.align		4
        /*0000*/ 	.word	0x00000000
	.align		4
        /*0004*/ 	.word	0xffffffff
	.align		4
        /*0008*/ 	.word	0x00000000
	.align		4
        /*000c*/ 	.word	0xfffffffe
	.align		4
        /*0010*/ 	.word	0x00000000
	.align		4
        /*0014*/ 	.word	0xfffffffd
	.align		4
        /*0018*/ 	.word	0x00000000
	.align		4
        /*001c*/ 	.word	0xfffffffc


//--------------------- .text._Z14VCMultLeftOverPffS_ii --------------------------
	.section	.text._Z14VCMultLeftOverPffS_ii,"ax",@progbits
	.align	128
        .global         _Z14VCMultLeftOverPffS_ii
        .type           _Z14VCMultLeftOverPffS_ii,@function
        .size           _Z14VCMultLeftOverPffS_ii,(.L_x_25 - _Z14VCMultLeftOverPffS_ii)
        .other          _Z14VCMultLeftOverPffS_ii,@"STO_CUDA_ENTRY STV_DEFAULT"
_Z14VCMultLeftOverPffS_ii:
.text._Z14VCMultLeftOverPffS_ii:
[----:B------:R-:W-:Y:S01]  /*0000*/  LDC R1, c[0x0][0x37c] ;  /* 0x0000df00ff017b82 */ /* 0x000fe20000000800 */
[----:B------:R-:W0:Y:S07]  /*0010*/  S2R R0, SR_TID.X ;  /* 0x0000000000007919 */ /* 0x000e2e0000002100 */
[----:B------:R-:W0:Y:S01]  /*0020*/  S2UR UR4, SR_CTAID.X ;  /* 0x00000000000479c3 */ /* 0x000e220000002500 */
[----:B------:R-:W1:Y:S07]  /*0030*/  LDCU.64 UR6, c[0x0][0x398] ;  /* 0x00007300ff0677ac */ /* 0x000e6e0008000a00 */
[----:B------:R-:W0:Y:S02]  /*0040*/  LDC R3, c[0x0][0x360] ;  /* 0x0000d800ff037b82 */ /* 0x000e240000000800 */
[----:B0-----:R-:W-:-:S05]  /*0050*/  IMAD R0, R3, UR4, R0 ;  /* 0x0000000403007c24 */ /* 0x001fca000f8e0200 */
[----:B-1----:R-:W-:-:S04]  /*0060*/  IADD3 R7, PT, PT, R0, UR7, RZ ;  /* 0x0000000700077c10 */ /* 0x002fc8000fffe0ff */
[----:B------:R-:W-:-:S13]  /*0070*/  ISETP.GE.AND P0, PT, R7, UR6, PT ;  /* 0x0000000607007c0c */ /* 0x000fda000bf06270 */
[----:B------:R-:W-:Y:S05]  /*0080*/  @P0 EXIT ;  /* 0x000000000000094d */ /* 0x000fea0003800000 */
[----:B------:R-:W0:Y:S01]  /*0090*/  LDC.64 R2, c[0x0][0x380] ;  /* 0x0000e000ff027b82 */ /* 0x000e220000000a00 */
[----:B------:R-:W1:Y:S01]  /*00a0*/  LDCU.64 UR4, c[0x0][0x358] ;  /* 0x00006b00ff0477ac */ /* 0x000e620008000a00 */
[----:B------:R-:W2:Y:S06]  /*00b0*/  LDCU UR6, c[0x0][0x388] ;  /* 0x00007100ff0677ac */ /* 0x000eac0008000800 */
[----:B------:R-:W3:Y:S01]  /*00c0*/  LDC.64 R4, c[0x0][0x390] ;  /* 0x0000e400ff047b82 */ /* 0x000ee20000000a00 */
[----:B0-----:R-:W-:-:S06]  /*00d0*/  IMAD.WIDE R2, R7, 0x4, R2 ;  /* 0x0000000407027825 */ /* 0x001fcc00078e0202 */
[----:B-1----:R-:W2:Y:S01]  /*00e0*/  LDG.E R2, desc[UR4][R2.64] ;  /* 0x0000000402027981 */ /* 0x002ea2000c1e1900 */
[----:B---3--:R-:W-:-:S05]  /*00f0*/  IMAD.WIDE R4, R7, 0x4, R4 ;  /* 0x0000000407047825 */ /* 0x008fca00078e0204 */
[----:B------:R-:W2:Y:S02]  /*0100*/  LDG.E R7, desc[UR4][R4.64] ;  /* 0x0000000404077981 */ /* 0x000ea4000c1e1900 */
[----:B--2---:R-:W-:-:S05]  /*0110*/  FFMA R7, -R2, UR6, R7 ;  /* 0x0000000602077c23 */ /* 0x004fca0008000107 */
[----:B------:R-:W-:Y:S01]  /*0120*/  STG.E desc[UR4][R4.64], R7 ;  /* 0x0000000704007986 */ /* 0x000fe2000c101904 */
[----:B------:R-:W-:Y:S05]  /*0130*/  EXIT ;  /* 0x000000000000794d */ /* 0x000fea0003800000 */
.L_x_0:
[----:B------:R-:W-:-:S00]  /*0140*/  BRA `(.L_x_0) ;  /* 0xfffffffc00fc7947 */ /* 0x000fc0000383ffff */
[----:B------:R-:W-:-:S00]  /*0150*/  NOP ;  /* 0x0000000000007918 */ /* 0x000fc00000000000 */
        /* <DEDUP_REMOVED lines=10> */
.L_x_25:


//--------------------- .text._Z6VCMultPffS_i     --------------------------
	.section	.text._Z6VCMultPffS_i,"ax",@progbits
	.align	128
        .global         _Z6VCMultPffS_i
        .type           _Z6VCMultPffS_i,@function
        .size           _Z6VCMultPffS_i,(.L_x_26 - _Z6VCMultPffS_i)
        .other          _Z6VCMultPffS_i,@"STO_CUDA_ENTRY STV_DEFAULT"
_Z6VCMultPffS_i:
.text._Z6VCMultPffS_i:
[----:B------:R-:W-:Y:S01]  /*0000*/  LDC R1, c[0x0][0x37c] ;  /* 0x0000df00ff017b82 */ /* 0x000fe20000000800 */
[----:B------:R-:W0:Y:S07]  /*0010*/  S2R R0, SR_TID.X ;  /* 0x0000000000007919 */ /* 0x000e2e0000002100 */
[----:B------:R-:W0:Y:S01]  /*0020*/  S2UR UR4, SR_CTAID.X ;  /* 0x00000000000479c3 */ /* 0x000e220000002500 */
[----:B------:R-:W1:Y:S07]  /*0030*/  LDCU UR5, c[0x0][0x398] ;  /* 0x00007300ff0577ac */ /* 0x000e6e0008000800 */
[----:B------:R-:W0:Y:S02]  /*0040*/  LDC R3, c[0x0][0x360] ;  /* 0x0000d800ff037b82 */ /* 0x000e240000000800 */
[----:B0-----:R-:W-:-:S05]  /*0050*/  IMAD R0, R3, UR4, R0 ;  /* 0x0000000403007c24 */ /* 0x001fca000f8e0200 */
[----:B------:R-:W-:-:S04]  /*0060*/  SHF.L.U32 R7, R0, 0x2, RZ ;  /* 0x0000000200077819 */ /* 0x000fc800000006ff */
[----:B------:R-:W-:-:S04]  /*0070*/  VIADDMNMX R0, R7, 0x3, R7, !PT ;  /* 0x0000000307007846 */ /* 0x000fc80007800107 */
[----:B-1----:R-:W-:-:S13]  /*0080*/  ISETP.GE.AND P0, PT, R0, UR5, PT ;  /* 0x0000000500007c0c */ /* 0x002fda000bf06270 */
[----:B------:R-:W-:Y:S05]  /*0090*/  @P0 EXIT ;  /* 0x000000000000094d */ /* 0x000fea0003800000 */
[----:B------:R-:W0:Y:S01]  /*00a0*/  LDC.64 R2, c[0x0][0x380] ;  /* 0x0000e000ff027b82 */ /* 0x000e220000000a00 */
[----:B------:R-:W1:Y:S01]  /*00b0*/  LDCU.64 UR4, c[0x0][0x358] ;  /* 0x00006b00ff0477ac */ /* 0x000e620008000a00 */
[----:B------:R-:W2:Y:S06]  /*00c0*/  LDCU UR6, c[0x0][0x388] ;  /* 0x00007100ff0677ac */ /* 0x000eac0008000800 */
[----:B------:R-:W3:Y:S01]  /*00d0*/  LDC.64 R4, c[0x0][0x390] ;  /* 0x0000e400ff047b82 */ /* 0x000ee20000000a00 */
[----:B0-----:R-:W-:-:S05]  /*00e0*/  IMAD.WIDE R2, R7, 0x4, R2 ;  /* 0x0000000407027825 */ /* 0x001fca00078e0202 */
[----:B-1----:R-:W2:Y:S01]  /*00f0*/  LDG.E R0, desc[UR4][R2.64] ;  /* 0x0000000402007981 */ /* 0x002ea2000c1e1900 */
[----:B---3--:R-:W-:-:S05]  /*0100*/  IMAD.WIDE R4, R7, 0x4, R4 ;  /* 0x0000000407047825 */ /* 0x008fca00078e0204 */
[----:B------:R-:W2:Y:S04]  /*0110*/  LDG.E R7, desc[UR4][R4.64] ;  /* 0x0000000404077981 */ /* 0x000ea8000c1e1900 */
[----:B------:R-:W3:Y:S04]  /*0120*/  LDG.E R9, desc[UR4][R4.64+0x4] ;  /* 0x0000040404097981 */ /* 0x000ee8000c1e1900 */
[----:B------:R-:W4:Y:S04]  /*0130*/  LDG.E R11, desc[UR4][R4.64+0x8] ;  /* 0x00000804040b7981 */ /* 0x000f28000c1e1900 */
[----:B------:R-:W5:Y:S01]  /*0140*/  LDG.E R13, desc[UR4][R4.64+0xc] ;  /* 0x00000c04040d7981 */ /* 0x000f62000c1e1900 */
[----:B--2---:R-:W-:-:S05]  /*0150*/  FFMA R7, -R0, UR6, R7 ;  /* 0x0000000600077c23 */ /* 0x004fca0008000107 */
[----:B------:R-:W-:Y:S04]  /*0160*/  STG.E desc[UR4][R4.64], R7 ;  /* 0x0000000704007986 */ /* 0x000fe8000c101904 */
[----:B------:R-:W3:Y:S02]  /*0170*/  LDG.E R0, desc[UR4][R2.64+0x4] ;  /* 0x0000040402007981 */ /* 0x000ee4000c1e1900 */
[----:B---3--:R-:W-:-:S05]  /*0180*/  FFMA R9, -R0, UR6, R9 ;  /* 0x0000000600097c23 */ /* 0x008fca0008000109 */
[----:B------:R-:W-:Y:S04]  /*0190*/  STG.E desc[UR4][R4.64+0x4], R9 ;  /* 0x0000040904007986 */ /* 0x000fe8000c101904 */
[----:B------:R-:W4:Y:S02]  /*01a0*/  LDG.E R0, desc[UR4][R2.64+0x8] ;  /* 0x0000080402007981 */ /* 0x000f24000c1e1900 */
[----:B----4-:R-:W-:-:S05]  /*01b0*/  FFMA R11, -R0, UR6, R11 ;  /* 0x00000006000b7c23 */ /* 0x010fca000800010b */
[----:B------:R-:W-:Y:S04]  /*01c0*/  STG.E desc[UR4][R4.64+0x8], R11 ;  /* 0x0000080b04007986 */ /* 0x000fe8000c101904 */
[----:B------:R-:W5:Y:S02]  /*01d0*/  LDG.E R0, desc[UR4][R2.64+0xc] ;  /* 0x00000c0402007981 */ /* 0x000f64000c1e1900 */
[----:B-----5:R-:W-:-:S05]  /*01e0*/  FFMA R13, -R0, UR6, R13 ;  /* 0x00000006000d7c23 */ /* 0x020fca000800010d */
[----:B------:R-:W-:Y:S01]  /*01f0*/  STG.E desc[UR4][R4.64+0xc], R13 ;  /* 0x00000c0d04007986 */ /* 0x000fe2000c101904 */
[----:B------:R-:W-:Y:S05]  /*0200*/  EXIT ;  /* 0x000000000000794d */ /* 0x000fea0003800000 */
.L_x_1:
        /* <DEDUP_REMOVED lines=15> */
.L_x_26:


//--------------------- .text._Z13VVSubLeftOverPfS_S_ii --------------------------
	.section	.text._Z13VVSubLeftOverPfS_S_ii,"ax",@progbits
	.align	128
        .global         _Z13VVSubLeftOverPfS_S_ii
        .type           _Z13VVSubLeftOverPfS_S_ii,@function
        .size           _Z13VVSubLeftOverPfS_S_ii,(.L_x_27 - _Z13VVSubLeftOverPfS_S_ii)
        .other          _Z13VVSubLeftOverPfS_S_ii,@"STO_CUDA_ENTRY STV_DEFAULT"
_Z13VVSubLeftOverPfS_S_ii:
.text._Z13VVSubLeftOverPfS_S_ii:
        /* <DEDUP_REMOVED lines=10> */
[----:B------:R-:W1:Y:S07]  /*00a0*/  LDCU.64 UR4, c[0x0][0x358] ;  /* 0x00006b00ff0477ac */ /* 0x000e6e0008000a00 */
[----:B------:R-:W2:Y:S08]  /*00b0*/  LDC.64 R4, c[0x0][0x388] ;  /* 0x0000e200ff047b82 */ /* 0x000eb00000000a00 */
[----:B------:R-:W3:Y:S01]  /*00c0*/  LDC.64 R6, c[0x0][0x390] ;  /* 0x0000e400ff067b82 */ /* 0x000ee20000000a00 */
[----:B0-----:R-:W-:-:S06]  /*00d0*/  IMAD.WIDE R2, R9, 0x4, R2 ;  /* 0x0000000409027825 */ /* 0x001fcc00078e0202 */
[----:B-1----:R-:W4:Y:S01]  /*00e0*/  LDG.E R2, desc[UR4][R2.64] ;  /* 0x0000000402027981 */ /* 0x002f22000c1e1900 */
[----:B--2---:R-:W-:-:S06]  /*00f0*/  IMAD.WIDE R4, R9, 0x4, R4 ;  /* 0x0000000409047825 */ /* 0x004fcc00078e0204 */
[----:B------:R-:W4:Y:S01]  /*0100*/  LDG.E R5, desc[UR4][R4.64] ;  /* 0x0000000404057981 */ /* 0x000f22000c1e1900 */
[----:B---3--:R-:W-:-:S04]  /*0110*/  IMAD.WIDE R6, R9, 0x4, R6 ;  /* 0x0000000409067825 */ /* 0x008fc800078e0206 */
[----:B----4-:R-:W-:-:S05]  /*0120*/  FADD R9, R2, -R5 ;  /* 0x8000000502097221 */ /* 0x010fca0000000000 */
[----:B------:R-:W-:Y:S01]  /*0130*/  STG.E desc[UR4][R6.64], R9 ;  /* 0x0000000906007986 */ /* 0x000fe2000c101904 */
[----:B------:R-:W-:Y:S05]  /*0140*/  EXIT ;  /* 0x000000000000794d */ /* 0x000fea0003800000 */
.L_x_2:
        /* <DEDUP_REMOVED lines=11> */
.L_x_27:


//--------------------- .text._Z5VVSubPfS_S_i     --------------------------
	.section	.text._Z5VVSubPfS_S_i,"ax",@progbits
	.align	128
        .global         _Z5VVSubPfS_S_i
        .type           _Z5VVSubPfS_S_i,@function
        .size           _Z5VVSubPfS_S_i,(.L_x_28 - _Z5VVSubPfS_S_i)
        .other          _Z5VVSubPfS_S_i,@"STO_CUDA_ENTRY STV_DEFAULT"
_Z5VVSubPfS_S_i:
.text._Z5VVSubPfS_S_i:
        /* <DEDUP_REMOVED lines=11> */
[----:B------:R-:W1:Y:S07]  /*00b0*/  LDCU.64 UR4, c[0x0][0x358] ;  /* 0x00006b00ff0477ac */ /* 0x000e6e0008000a00 */
[----:B------:R-:W2:Y:S08]  /*00c0*/  LDC.64 R4, c[0x0][0x388] ;  /* 0x0000e200ff047b82 */ /* 0x000eb00000000a00 */
[----:B------:R-:W3:Y:S01]  /*00d0*/  LDC.64 R6, c[0x0][0x390] ;  /* 0x0000e400ff067b82 */ /* 0x000ee20000000a00 */
[----:B0-----:R-:W-:-:S05]  /*00e0*/  IMAD.WIDE R2, R9, 0x4, R2 ;  /* 0x0000000409027825 */ /* 0x001fca00078e0202 */
[----:B-1----:R-:W4:Y:S01]  /*00f0*/  LDG.E R0, desc[UR4][R2.64] ;  /* 0x0000000402007981 */ /* 0x002f22000c1e1900 */
[----:B--2---:R-:W-:-:S05]  /*0100*/  IMAD.WIDE R4, R9, 0x4, R4 ;  /* 0x0000000409047825 */ /* 0x004fca00078e0204 */
[----:B------:R-:W4:Y:S01]  /*0110*/  LDG.E R11, desc[UR4][R4.64] ;  /* 0x00000004040b7981 */ /* 0x000f22000c1e1900 */
[----:B---3--:R-:W-:-:S04]  /*0120*/  IMAD.WIDE R6, R9, 0x4, R6 ;  /* 0x0000000409067825 */ /* 0x008fc800078e0206 */
[----:B----4-:R-:W-:-:S05]  /*0130*/  FADD R11, R0, -R11 ;  /* 0x8000000b000b7221 */ /* 0x010fca0000000000 */
[----:B------:R-:W-:Y:S04]  /*0140*/  STG.E desc[UR4][R6.64], R11 ;  /* 0x0000000b06007986 */ /* 0x000fe8000c101904 */
[----:B------:R-:W2:Y:S04]  /*0150*/  LDG.E R0, desc[UR4][R2.64+0x4] ;  /* 0x0000040402007981 */ /* 0x000ea8000c1e1900 */
[----:B------:R-:W2:Y:S02]  /*0160*/  LDG.E R9, desc[UR4][R4.64+0x4] ;  /* 0x0000040404097981 */ /* 0x000ea4000c1e1900 */
[----:B--2---:R-:W-:-:S05]  /*0170*/  FADD R9, R0, -R9 ;  /* 0x8000000900097221 */ /* 0x004fca0000000000 */
        /* <DEDUP_REMOVED lines=8> */
[----:B------:R-:W-:Y:S01]  /*0200*/  STG.E desc[UR4][R6.64+0xc], R15 ;  /* 0x00000c0f06007986 */ /* 0x000fe2000c101904 */
[----:B------:R-:W-:Y:S05]  /*0210*/  EXIT ;  /* 0x000000000000794d */ /* 0x000fea0003800000 */
.L_x_3:
        /* <DEDUP_REMOVED lines=14> */
.L_x_28:


//--------------------- .text._Z6MVMultPfS_S_iiffi --------------------------
	.section	.text._Z6MVMultPfS_S_iiffi,"ax",@progbits
	.align	128
        .global         _Z6MVMultPfS_S_iiffi
        .type           _Z6MVMultPfS_S_iiffi,@function
        .size           _Z6MVMultPfS_S_iiffi,(.L_x_29 - _Z6MVMultPfS_S_iiffi)
        .other          _Z6MVMultPfS_S_iiffi,@"STO_CUDA_ENTRY STV_DEFAULT"
_Z6MVMultPfS_S_iiffi:
.text._Z6MVMultPfS_S_iiffi:
[----:B------:R-:W-:Y:S08]  /*0000*/  LDC R1, c[0x0][0x37c] ;  /* 0x0000df00ff017b82 */ /* 0x000ff00000000800 */
[----:B------:R-:W0:Y:S01]  /*0010*/  LDC R10, c[0x0][0x360] ;  /* 0x0000d800ff0a7b82 */ /* 0x000e220000000800 */
[----:B------:R-:W1:Y:S01]  /*0020*/  LDCU UR4, c[0x0][0x3a8] ;  /* 0x00007500ff0477ac */ /* 0x000e620008000800 */
[----:B------:R-:W2:Y:S01]  /*0030*/  S2R R15, SR_TID.X ;  /* 0x00000000000f7919 */ /* 0x000ea20000002100 */
[----:B------:R-:W3:Y:S01]  /*0040*/  LDCU.64 UR10, c[0x0][0x358] ;  /* 0x00006b00ff0a77ac */ /* 0x000ee20008000a00 */
[----:B0-----:R-:W0:Y:S01]  /*0050*/  I2F.U32.RP R0, R10 ;  /* 0x0000000a00007306 */ /* 0x001e220000209000 */
[----:B------:R-:W-:-:S07]  /*0060*/  ISETP.NE.U32.AND P2, PT, R10, RZ, PT ;  /* 0x000000ff0a00720c */ /* 0x000fce0003f45070 */
[----:B0-----:R-:W0:Y:S02]  /*0070*/  MUFU.RCP R0, R0 ;  /* 0x0000000000007308 */ /* 0x001e240000001000 */
[----:B0-----:R-:W-:-:S06]  /*0080*/  IADD3 R2, PT, PT, R0, 0xffffffe, RZ ;  /* 0x0ffffffe00027810 */ /* 0x001fcc0007ffe0ff */
[----:B------:R0:W4:Y:S02]  /*0090*/  F2I.FTZ.U32.TRUNC.NTZ R3, R2 ;  /* 0x0000000200037305 */ /* 0x000124000021f000 */
[----:B0-----:R-:W-:Y:S01]  /*00a0*/  IMAD.MOV.U32 R2, RZ, RZ, RZ ;  /* 0x000000ffff027224 */ /* 0x001fe200078e00ff */
[----:B----4-:R-:W-:-:S05]  /*00b0*/  IADD3 R5, PT, PT, RZ, -R3, RZ ;  /* 0x80000003ff057210 */ /* 0x010fca0007ffe0ff */
[----:B------:R-:W-:-:S04]  /*00c0*/  IMAD R5, R5, R10, RZ ;  /* 0x0000000a05057224 */ /* 0x000fc800078e02ff */
[----:B------:R-:W-:-:S06]  /*00d0*/  IMAD.HI.U32 R3, R3, R5, R2 ;  /* 0x0000000503037227 */ /* 0x000fcc00078e0002 */
[----:B-1----:R-:W-:-:S05]  /*00e0*/  IMAD.HI.U32 R11, R3, UR4, RZ ;  /* 0x00000004030b7c27 */ /* 0x002fca000f8e00ff */
[----:B------:R-:W-:-:S05]  /*00f0*/  IADD3 R3, PT, PT, -R11, RZ, RZ ;  /* 0x000000ff0b037210 */ /* 0x000fca0007ffe1ff */
[----:B------:R-:W-:Y:S01]  /*0100*/  IMAD R3, R10, R3, UR4 ;  /* 0x000000040a037e24 */ /* 0x000fe2000f8e0203 */
[----:B------:R-:W2:Y:S04]  /*0110*/  S2UR UR4, SR_CTAID.X ;  /* 0x00000000000479c3 */ /* 0x000ea80000002500 */
[----:B------:R-:W-:-:S13]  /*0120*/  ISETP.GE.U32.AND P0, PT, R3, R10, PT ;  /* 0x0000000a0300720c */ /* 0x000fda0003f06070 */
[----:B------:R-:W-:Y:S01]  /*0130*/  @P0 IADD3 R3, PT, PT, R3, -R10, RZ ;  /* 0x8000000a03030210 */ /* 0x000fe20007ffe0ff */
[----:B------:R-:W-:-:S03]  /*0140*/  @P0 VIADD R11, R11, 0x1 ;  /* 0x000000010b0b0836 */ /* 0x000fc60000000000 */
[----:B------:R-:W-:Y:S01]  /*0150*/  ISETP.GE.U32.AND P1, PT, R3, R10, PT ;  /* 0x0000000a0300720c */ /* 0x000fe20003f26070 */
[----:B--2---:R-:W-:-:S12]  /*0160*/  IMAD R0, R10, UR4, R15 ;  /* 0x000000040a007c24 */ /* 0x004fd8000f8e020f */
[----:B------:R-:W-:Y:S02]  /*0170*/  @P1 IADD3 R11, PT, PT, R11, 0x1, RZ ;  /* 0x000000010b0b1810 */ /* 0x000fe40007ffe0ff */
[----:B------:R-:W-:-:S04]  /*0180*/  @!P2 LOP3.LUT R11, RZ, R10, RZ, 0x33, !PT ;  /* 0x0000000aff0ba212 */ /* 0x000fc800078e33ff */
[----:B------:R-:W-:-:S13]  /*0190*/  ISETP.GE.AND P0, PT, R11, 0x1, PT ;  /* 0x000000010b00780c */ /* 0x000fda0003f06270 */
[----:B---3--:R-:W-:Y:S05]  /*01a0*/  @!P0 BRA `(.L_x_4) ;  /* 0x0000000400f88947 */ /* 0x008fea0003800000 */
[C---:B------:R-:W-:Y:S01]  /*01b0*/  IMAD R15, R11.reuse, R15, RZ ;  /* 0x0000000f0b0f7224 */ /* 0x040fe200078e02ff */
[----:B------:R-:W-:Y:S04]  /*01c0*/  BSSY.RECONVERGENT B0, `(.L_x_5) ;  /* 0x0000016000007945 */ /* 0x000fe80003800200 */
[----:B------:R-:W-:-:S04]  /*01d0*/  IADD3 R12, PT, PT, R11, R15, RZ ;  /* 0x0000000f0b0c7210 */ /* 0x000fc80007ffe0ff */
[----:B------:R-:W-:-:S05]  /*01e0*/  VIADDMNMX R2, R15, 0x1, R12, !PT ;  /* 0x000000010f027846 */ /* 0x000fca000780010c */
[----:B------:R-:W-:Y:S01]  /*01f0*/  IMAD.IADD R3, R2, 0x1, -R15 ;  /* 0x0000000102037824 */ /* 0x000fe200078e0a0f */
[----:B------:R-:W-:-:S04]  /*0200*/  IADD3 R2, PT, PT, R15, -R2, RZ ;  /* 0x800000020f027210 */ /* 0x000fc80007ffe0ff */
[----:B------:R-:W-:Y:S02]  /*0210*/  LOP3.LUT P0, R3, R3, 0x3, RZ, 0xc0, !PT ;  /* 0x0000000303037812 */ /* 0x000fe4000780c0ff */
[----:B------:R-:W-:-:S11]  /*0220*/  ISETP.GT.U32.AND P1, PT, R2, -0x4, PT ;  /* 0xfffffffc0200780c */ /* 0x000fd60003f24070 */
[----:B------:R-:W-:Y:S05]  /*0230*/  @!P0 BRA `(.L_x_6) ;  /* 0x0000000000388947 */ /* 0x000fea0003800000 */
[----:B------:R-:W0:Y:S01]  /*0240*/  S2UR UR5, SR_CgaCtaId ;  /* 0x00000000000579c3 */ /* 0x000e220000008800 */
[----:B------:R-:W-:Y:S01]  /*0250*/  UMOV UR4, 0x400 ;  /* 0x0000040000047882 */ /* 0x000fe20000000000 */
[----:B------:R-:W-:-:S06]  /*0260*/  IADD3 R7, PT, PT, -R3, RZ, RZ ;  /* 0x000000ff03077210 */ /* 0x000fcc0007ffe1ff */
[----:B------:R-:W1:Y:S01]  /*0270*/  LDC.64 R4, c[0x0][0x388] ;  /* 0x0000e200ff047b82 */ /* 0x000e620000000a00 */
[----:B0-----:R-:W-:-:S06]  /*0280*/  ULEA UR4, UR5, UR4, 0x18 ;  /* 0x0000000405047291 */ /* 0x001fcc000f8ec0ff */
[----:B------:R-:W-:-:S07]  /*0290*/  LEA R6, R15, UR4, 0x2 ;  /* 0x000000040f067c11 */ /* 0x000fce000f8e10ff */
.L_x_7:
[----:B-1----:R-:W-:-:S06]  /*02a0*/  IMAD.WIDE R2, R15, 0x4, R4 ;  /* 0x000000040f027825 */ /* 0x002fcc00078e0204 */
[----:B------:R-:W2:Y:S01]  /*02b0*/  LDG.E R3, desc[UR10][R2.64] ;  /* 0x0000000a02037981 */ /* 0x000ea2000c1e1900 */
[----:B------:R-:W-:Y:S01]  /*02c0*/  VIADD R7, R7, 0x1 ;  /* 0x0000000107077836 */ /* 0x000fe20000000000 */
[----:B------:R-:W-:-:S04]  /*02d0*/  IADD3 R15, PT, PT, R15, 0x1, RZ ;  /* 0x000000010f0f7810 */ /* 0x000fc80007ffe0ff */
[----:B------:R-:W-:Y:S01]  /*02e0*/  ISETP.NE.AND P0, PT, R7, RZ, PT ;  /* 0x000000ff0700720c */ /* 0x000fe20003f05270 */
[----:B--2---:R0:W-:Y:S02]  /*02f0*/  STS [R6], R3 ;  /* 0x0000000306007388 */ /* 0x0041e40000000800 */
[----:B0-----:R-:W-:-:S10]  /*0300*/  IADD3 R6, PT, PT, R6, 0x4, RZ ;  /* 0x0000000406067810 */ /* 0x001fd40007ffe0ff */
[----:B------:R-:W-:Y:S05]  /*0310*/  @P0 BRA `(.L_x_7) ;  /* 0xfffffffc00e00947 */ /* 0x000fea000383ffff */
.L_x_6:
[----:B------:R-:W-:Y:S05]  /*0320*/  BSYNC.RECONVERGENT B0 ;  /* 0x0000000000007941 */ /* 0x000fea0003800200 */
.L_x_5:
[----:B------:R-:W-:Y:S04]  /*0330*/  BSSY.RECONVERGENT B0, `(.L_x_4) ;  /* 0x0000065000007945 */ /* 0x000fe80003800200 */
[----:B------:R-:W-:Y:S05]  /*0340*/  @P1 BRA `(.L_x_8) ;  /* 0x00000004008c1947 */ /* 0x000fea0003800000 */
[----:B------:R-:W0:Y:S01]  /*0350*/  S2UR UR7, SR_CgaCtaId ;  /* 0x00000000000779c3 */ /* 0x000e220000008800 */
[----:B------:R-:W1:Y:S01]  /*0360*/  LDCU.64 UR4, c[0x0][0x388] ;  /* 0x00007100ff0477ac */ /* 0x000e620008000a00 */
[----:B------:R-:W-:Y:S01]  /*0370*/  IMAD.IADD R2, R12, 0x1, -R15 ;  /* 0x000000010c027824 */ /* 0x000fe200078e0a0f */
[----:B------:R-:W-:Y:S01]  /*0380*/  BSSY.RECONVERGENT B1, `(.L_x_9) ;  /* 0x0000039000017945 */ /* 0x000fe20003800200 */
[----:B------:R-:W-:Y:S01]  /*0390*/  PLOP3.LUT P0, PT, PT, PT, PT, 0x80, 0x8 ;  /* 0x000000000008781c */ /* 0x000fe20003f0f070 */
[----:B------:R-:W-:Y:S02]  /*03a0*/  UMOV UR6, 0x400 ;  /* 0x0000040000067882 */ /* 0x000fe40000000000 */
[----:B------:R-:W-:Y:S01]  /*03b0*/  ISETP.GT.AND P1, PT, R2, 0xc, PT ;  /* 0x0000000c0200780c */ /* 0x000fe20003f24270 */
[----:B-1----:R-:W-:-:S04]  /*03c0*/  UIADD3 UR4, UP0, UPT, UR4, 0x8, URZ ;  /* 0x0000000804047890 */ /* 0x002fc8000ff1e0ff */
[----:B------:R-:W-:Y:S02]  /*03d0*/  UIADD3.X UR5, UPT, UPT, URZ, UR5, URZ, UP0, !UPT ;  /* 0x00000005ff057290 */ /* 0x000fe400087fe4ff */
[----:B0-----:R-:W-:Y:S01]  /*03e0*/  ULEA UR6, UR7, UR6, 0x18 ;  /* 0x0000000607067291 */ /* 0x001fe2000f8ec0ff */
[----:B------:R-:W-:-:S03]  /*03f0*/  MOV R2, UR4 ;  /* 0x0000000400027c02 */ /* 0x000fc60008000f00 */
[----:B------:R-:W-:Y:S02]  /*0400*/  MOV R3, UR5 ;  /* 0x0000000500037c02 */ /* 0x000fe40008000f00 */
[----:B------:R-:W-:-:S05]  /*0410*/  LEA R13, R15, UR6, 0x2 ;  /* 0x000000060f0d7c11 */ /* 0x000fca000f8e10ff */
[----:B------:R-:W-:Y:S01]  /*0420*/  VIADD R13, R13, 0x8 ;  /* 0x000000080d0d7836 */ /* 0x000fe20000000000 */
[----:B------:R-:W-:Y:S06]  /*0430*/  @!P1 BRA `(.L_x_10) ;  /* 0x0000000000b49947 */ /* 0x000fec0003800000 */
[----:B------:R-:W-:Y:S02]  /*0440*/  PLOP3.LUT P0, PT, PT, PT, PT, 0x8, 0x80 ;  /* 0x000000000080781c */ /* 0x000fe40003f0e170 */
[----:B------:R-:W-:-:S11]  /*0450*/  IADD3 R14, PT, PT, R12, -0xc, RZ ;  /* 0xfffffff40c0e7810 */ /* 0x000fd60007ffe0ff */
.L_x_11:
[C---:B------:R-:W-:Y:S01]  /*0460*/  IADD3 R5, PT, PT, R15.reuse, 0x4, RZ ;  /* 0x000000040f057810 */ /* 0x040fe20007ffe0ff */
[C---:B------:R-:W-:Y:S01]  /*0470*/  VIADD R7, R15.reuse, 0x8 ;  /* 0x000000080f077836 */ /* 0x040fe20000000000 */
[C---:B------:R-:W-:Y:S01]  /*0480*/  IADD3 R9, PT, PT, R15.reuse, 0xc, RZ ;  /* 0x0000000c0f097810 */ /* 0x040fe20007ffe0ff */
[----:B------:R-:W-:-:S04]  /*0490*/  IMAD.WIDE R16, R15, 0x4, R2 ;  /* 0x000000040f107825 */ /* 0x000fc800078e0202 */
[--C-:B------:R-:W-:Y:S01]  /*04a0*/  IMAD.WIDE R4, R5, 0x4, R2.reuse ;  /* 0x0000000405047825 */ /* 0x100fe200078e0202 */
[----:B------:R-:W2:Y:S03]  /*04b0*/  LDG.E R18, desc[UR10][R16.64+-0x8] ;  /* 0xfffff80a10127981 */ /* 0x000ea6000c1e1900 */
[--C-:B------:R-:W-:Y:S01]  /*04c0*/  IMAD.WIDE R6, R7, 0x4, R2.reuse ;  /* 0x0000000407067825 */ /* 0x100fe200078e0202 */
[----:B------:R-:W3:Y:S03]  /*04d0*/  LDG.E R20, desc[UR10][R16.64+-0x4] ;  /* 0xfffffc0a10147981 */ /* 0x000ee6000c1e1900 */
[----:B------:R-:W-:Y:S01]  /*04e0*/  IMAD.WIDE R8, R9, 0x4, R2 ;  /* 0x0000000409087825 */ /* 0x000fe200078e0202 */
[----:B------:R-:W4:Y:S04]  /*04f0*/  LDG.E R22, desc[UR10][R16.64] ;  /* 0x0000000a10167981 */ /* 0x000f28000c1e1900 */
[----:B------:R-:W5:Y:S04]  /*0500*/  LDG.E R24, desc[UR10][R16.64+0x4] ;  /* 0x0000040a10187981 */ /* 0x000f68000c1e1900 */
        /* <DEDUP_REMOVED lines=11> */
[----:B------:R-:W5:Y:S01]  /*05c0*/  LDG.E R5, desc[UR10][R8.64+0x4] ;  /* 0x0000040a08057981 */ /* 0x000f62000c1e1900 */
[----:B------:R-:W-:-:S04]  /*05d0*/  IADD3 R15, PT, PT, R15, 0x10, RZ ;  /* 0x000000100f0f7810 */ /* 0x000fc80007ffe0ff */
[----:B------:R-:W-:Y:S01]  /*05e0*/  ISETP.GE.AND P1, PT, R15, R14, PT ;  /* 0x0000000e0f00720c */ /* 0x000fe20003f26270 */
[----:B--2---:R-:W-:Y:S04]  /*05f0*/  STS [R13+-0x8], R18 ;  /* 0xfffff8120d007388 */ /* 0x004fe80000000800 */
[----:B---3--:R-:W-:Y:S04]  /*0600*/  STS [R13+-0x4], R20 ;  /* 0xfffffc140d007388 */ /* 0x008fe80000000800 */
[----:B----4-:R-:W-:Y:S04]  /*0610*/  STS [R13], R22 ;  /* 0x000000160d007388 */ /* 0x010fe80000000800 */
[----:B-----5:R-:W-:Y:S04]  /*0620*/  STS [R13+0x4], R24 ;  /* 0x000004180d007388 */ /* 0x020fe80000000800 */
[----:B------:R-:W-:Y:S04]  /*0630*/  STS [R13+0x8], R19 ;  /* 0x000008130d007388 */ /* 0x000fe80000000800 */
        /* <DEDUP_REMOVED lines=10> */
[----:B------:R0:W-:Y:S02]  /*06e0*/  STS [R13+0x34], R5 ;  /* 0x000034050d007388 */ /* 0x0001e40000000800 */
[----:B0-----:R-:W-:Y:S01]  /*06f0*/  VIADD R13, R13, 0x40 ;  /* 0x000000400d0d7836 */ /* 0x001fe20000000000 */
[----:B------:R-:W-:Y:S06]  /*0700*/  @!P1 BRA `(.L_x_11) ;  /* 0xfffffffc00549947 */ /* 0x000fec000383ffff */
.L_x_10:
[----:B------:R-:W-:Y:S05]  /*0710*/  BSYNC.RECONVERGENT B1 ;  /* 0x0000000000017941 */ /* 0x000fea0003800200 */
.L_x_9:
[----:B------:R-:W-:Y:S01]  /*0720*/  IADD3 R4, PT, PT, R12, -R15, RZ ;  /* 0x8000000f0c047210 */ /* 0x000fe20007ffe0ff */
[----:B------:R-:W-:Y:S03]  /*0730*/  BSSY.RECONVERGENT B1, `(.L_x_12) ;  /* 0x0000019000017945 */ /* 0x000fe60003800200 */
[----:B------:R-:W-:-:S13]  /*0740*/  ISETP.GT.AND P1, PT, R4, 0x4, PT ;  /* 0x000000040400780c */ /* 0x000fda0003f24270 */
[----:B------:R-:W-:Y:S05]  /*0750*/  @!P1 BRA `(.L_x_13) ;  /* 0x0000000000589947 */ /* 0x000fea0003800000 */
[C---:B------:R-:W-:Y:S01]  /*0760*/  IADD3 R5, PT, PT, R15.reuse, 0x4, RZ ;  /* 0x000000040f057810 */ /* 0x040fe20007ffe0ff */
[----:B------:R-:W-:-:S04]  /*0770*/  IMAD.WIDE R6, R15, 0x4, R2 ;  /* 0x000000040f067825 */ /* 0x000fc800078e0202 */
[----:B------:R-:W-:Y:S01]  /*0780*/  IMAD.WIDE R4, R5, 0x4, R2 ;  /* 0x0000000405047825 */ /* 0x000fe200078e0202 */
[----:B------:R-:W2:Y:S04]  /*0790*/  LDG.E R8, desc[UR10][R6.64+-0x8] ;  /* 0xfffff80a06087981 */ /* 0x000ea8000c1e1900 */
[----:B------:R-:W3:Y:S04]  /*07a0*/  LDG.E R14, desc[UR10][R6.64+-0x4] ;  /* 0xfffffc0a060e7981 */ /* 0x000ee8000c1e1900 */
[----:B------:R-:W4:Y:S04]  /*07b0*/  LDG.E R16, desc[UR10][R6.64] ;  /* 0x0000000a06107981 */ /* 0x000f28000c1e1900 */
[----:B------:R-:W5:Y:S04]  /*07c0*/  LDG.E R18, desc[UR10][R6.64+0x4] ;  /* 0x0000040a06127981 */ /* 0x000f68000c1e1900 */
[----:B------:R-:W5:Y:S04]  /*07d0*/  LDG.E R20, desc[UR10][R4.64+-0x8] ;  /* 0xfffff80a04147981 */ /* 0x000f68000c1e1900 */
[----:B------:R-:W5:Y:S04]  /*07e0*/  LDG.E R22, desc[UR10][R4.64+-0x4] ;  /* 0xfffffc0a04167981 */ /* 0x000f68000c1e1900 */
[----:B------:R-:W5:Y:S04]  /*07f0*/  LDG.E R24, desc[UR10][R4.64] ;  /* 0x0000000a04187981 */ /* 0x000f68000c1e1900 */
[----:B------:R-:W5:Y:S01]  /*0800*/  LDG.E R26, desc[UR10][R4.64+0x4] ;  /* 0x0000040a041a7981 */ /* 0x000f62000c1e1900 */
[----:B------:R-:W-:Y:S01]  /*0810*/  PLOP3.LUT P0, PT, PT, PT, PT, 0x8, 0x80 ;  /* 0x000000000080781c */ /* 0x000fe20003f0e170 */
[----:B------:R-:W-:-:S02]  /*0820*/  VIADD R15, R15, 0x8 ;  /* 0x000000080f0f7836 */ /* 0x000fc40000000000 */
[----:B--2---:R-:W-:Y:S04]  /*0830*/  STS [R13+-0x8], R8 ;  /* 0xfffff8080d007388 */ /* 0x004fe80000000800 */
[----:B---3--:R-:W-:Y:S04]  /*0840*/  STS [R13+-0x4], R14 ;  /* 0xfffffc0e0d007388 */ /* 0x008fe80000000800 */
[----:B----4-:R-:W-:Y:S04]  /*0850*/  STS [R13], R16 ;  /* 0x000000100d007388 */ /* 0x010fe80000000800 */
[----:B-----5:R-:W-:Y:S04]  /*0860*/  STS [R13+0x4], R18 ;  /* 0x000004120d007388 */ /* 0x020fe80000000800 */
[----:B------:R-:W-:Y:S04]  /*0870*/  STS [R13+0x8], R20 ;  /* 0x000008140d007388 */ /* 0x000fe80000000800 */
[----:B------:R-:W-:Y:S04]  /*0880*/  STS [R13+0xc], R22 ;  /* 0x00000c160d007388 */ /* 0x000fe80000000800 */
[----:B------:R-:W-:Y:S04]  /*0890*/  STS [R13+0x10], R24 ;  /* 0x000010180d007388 */ /* 0x000fe80000000800 */
[----:B------:R0:W-:Y:S02]  /*08a0*/  STS [R13+0x14], R26 ;  /* 0x0000141a0d007388 */ /* 0x0001e40000000800 */
[----:B0-----:R-:W-:-:S07]  /*08b0*/  IADD3 R13, PT, PT, R13, 0x20, RZ ;  /* 0x000000200d0d7810 */ /* 0x001fce0007ffe0ff */
.L_x_13:
[----:B------:R-:W-:Y:S05]  /*08c0*/  BSYNC.RECONVERGENT B1 ;  /* 0x0000000000017941 */ /* 0x000fea0003800200 */
.L_x_12:
[----:B------:R-:W-:-:S13]  /*08d0*/  ISETP.LT.OR P0, PT, R15, R12, P0 ;  /* 0x0000000c0f00720c */ /* 0x000fda0000701670 */
[----:B------:R-:W-:Y:S05]  /*08e0*/  @!P0 BRA `(.L_x_8) ;  /* 0x0000000000248947 */ /* 0x000fea0003800000 */
[----:B------:R-:W-:-:S05]  /*08f0*/  IMAD.WIDE R2, R15, 0x4, R2 ;  /* 0x000000040f027825 */ /* 0x000fca00078e0202 */
[----:B------:R-:W2:Y:S04]  /*0900*/  LDG.E R4, desc[UR10][R2.64+-0x8] ;  /* 0xfffff80a02047981 */ /* 0x000ea8000c1e1900 */
[----:B------:R-:W3:Y:S04]  /*0910*/  LDG.E R6, desc[UR10][R2.64+-0x4] ;  /* 0xfffffc0a02067981 */ /* 0x000ee8000c1e1900 */
[----:B------:R-:W4:Y:S04]  /*0920*/  LDG.E R8, desc[UR10][R2.64] ;  /* 0x0000000a02087981 */ /* 0x000f28000c1e1900 */
[----:B------:R-:W5:Y:S04]  /*0930*/  LDG.E R12, desc[UR10][R2.64+0x4] ;  /* 0x0000040a020c7981 */ /* 0x000f68000c1e1900 */
[----:B--2---:R0:W-:Y:S04]  /*0940*/  STS [R13+-0x8], R4 ;  /* 0xfffff8040d007388 */ /* 0x0041e80000000800 */
[----:B---3--:R0:W-:Y:S04]  /*0950*/  STS [R13+-0x4], R6 ;  /* 0xfffffc060d007388 */ /* 0x0081e80000000800 */
[----:B----4-:R0:W-:Y:S04]  /*0960*/  STS [R13], R8 ;  /* 0x000000080d007388 */ /* 0x0101e80000000800 */
[----:B-----5:R0:W-:Y:S02]  /*0970*/  STS [R13+0x4], R12 ;  /* 0x0000040c0d007388 */ /* 0x0201e40000000800 */
.L_x_8:
[----:B------:R-:W-:Y:S05]  /*0980*/  BSYNC.RECONVERGENT B0 ;  /* 0x0000000000007941 */ /* 0x000fea0003800200 */
.L_x_4:
[----:B------:R-:W1:Y:S01]  /*0990*/  LDCU UR4, c[0x0][0x398] ;  /* 0x00007300ff0477ac */ /* 0x000e620008000800 */
[----:B------:R-:W-:Y:S01]  /*09a0*/  BAR.SYNC.DEFER_BLOCKING 0x0 ;  /* 0x0000000000007b1d */ /* 0x000fe20000010000 */
[----:B-1----:R-:W-:-:S13]  /*09b0*/  ISETP.GE.AND P0, PT, R0, UR4, PT ;  /* 0x0000000400007c0c */ /* 0x002fda000bf06270 */
[----:B------:R-:W-:Y:S05]  /*09c0*/  @P0 EXIT ;  /* 0x000000000000094d */ /* 0x000fea0003800000 */
[----:B------:R-:W1:Y:S01]  /*09d0*/  LDC R9, c[0x0][0x39c] ;  /* 0x0000e700ff097b82 */ /* 0x000e620000000800 */
[----:B0-----:R-:W-:Y:S01]  /*09e0*/  IMAD R8, R11, R10, RZ ;  /* 0x0000000a0b087224 */ /* 0x001fe200078e02ff */
[----:B------:R-:W-:-:S06]  /*09f0*/  UMOV UR4, URZ ;  /* 0x000000ff00047c82 */ /* 0x000fcc0008000000 */
[----:B------:R-:W0:Y:S01]  /*0a00*/  LDC.64 R2, c[0x0][0x390] ;  /* 0x0000e400ff027b82 */ /* 0x000e220000000a00 */
[----:B-1----:R-:W-:-:S04]  /*0a10*/  ISETP.GE.AND P0, PT, R9, 0x4, PT ;  /* 0x000000040900780c */ /* 0x002fc80003f06270 */
[----:B------:R-:W-:Y:S01]  /*0a20*/  ISETP.LT.OR P0, PT, R8, 0x1, !P0 ;  /* 0x000000010800780c */ /* 0x000fe20004701670 */
[----:B0-----:R-:W-:-:S12]  /*0a30*/  IMAD.WIDE R2, R0, 0x4, R2 ;  /* 0x0000000400027825 */ /* 0x001fd800078e0202 */
[----:B------:R-:W-:Y:S05]  /*0a40*/  @P0 BRA `(.L_x_14) ;  /* 0x0000000000700947 */ /* 0x000fea0003800000 */
[----:B------:R0:W5:Y:S01]  /*0a50*/  LDG.E R15, desc[UR10][R2.64] ;  /* 0x0000000a020f7981 */ /* 0x000162000c1e1900 */
[----:B------:R-:W1:Y:S01]  /*0a60*/  S2UR UR5, SR_CgaCtaId ;  /* 0x00000000000579c3 */ /* 0x000e620000008800 */
[----:B------:R-:W-:-:S07]  /*0a70*/  UMOV UR4, 0x400 ;  /* 0x0000040000047882 */ /* 0x000fce0000000000 */
[----:B------:R-:W2:Y:S01]  /*0a80*/  LDC.64 R10, c[0x0][0x380] ;  /* 0x0000e000ff0a7b82 */ /* 0x000ea20000000a00 */
[----:B-1----:R-:W-:-:S03]  /*0a90*/  ULEA UR6, UR5, UR4, 0x18 ;  /* 0x0000000405067291 */ /* 0x002fc6000f8ec0ff */
[----:B0-----:R-:W-:-:S09]  /*0aa0*/  UMOV UR5, URZ ;  /* 0x000000ff00057c82 */ /* 0x001fd20008000000 */
.L_x_15:
[----:B------:R-:W-:-:S04]  /*0ab0*/  IMAD R13, R0, R9, UR5 ;  /* 0x00000005000d7e24 */ /* 0x000fc8000f8e0209 */
[----:B--2---:R-:W-:-:S05]  /*0ac0*/  IMAD.WIDE R12, R13, 0x4, R10 ;  /* 0x000000040d0c7825 */ /* 0x004fca00078e020a */
[----:B------:R-:W2:Y:S01]  /*0ad0*/  LDG.E R14, desc[UR10][R12.64] ;  /* 0x0000000a0c0e7981 */ /* 0x000ea2000c1e1900 */
[----:B------:R-:W-:-:S09]  /*0ae0*/  ULEA UR4, UR5, UR6, 0x2 ;  /* 0x0000000605047291 */ /* 0x000fd2000f8e10ff */
[----:B0-----:R-:W2:Y:S02]  /*0af0*/  LDS.128 R4, [UR4] ;  /* 0x00000004ff047984 */ /* 0x001ea40008000c00 */
[----:B--2--5:R-:W-:-:S05]  /*0b00*/  FFMA R4, R14, R4, R15 ;  /* 0x000000040e047223 */ /* 0x024fca000000000f */
[----:B------:R0:W-:Y:S04]  /*0b10*/  STG.E desc[UR10][R2.64], R4 ;  /* 0x0000000402007986 */ /* 0x0001e8000c10190a */
[----:B------:R-:W2:Y:S02]  /*0b20*/  LDG.E R15, desc[UR10][R12.64+0x4] ;  /* 0x0000040a0c0f7981 */ /* 0x000ea4000c1e1900 */
[----:B--2---:R-:W-:-:S05]  /*0b30*/  FFMA R5, R15, R5, R4 ;  /* 0x000000050f057223 */ /* 0x004fca0000000004 */
[----:B------:R0:W-:Y:S04]  /*0b40*/  STG.E desc[UR10][R2.64], R5 ;  /* 0x0000000502007986 */ /* 0x0001e8000c10190a */
[----:B------:R-:W2:Y:S02]  /*0b50*/  LDG.E R14, desc[UR10][R12.64+0x8] ;  /* 0x0000080a0c0e7981 */ /* 0x000ea4000c1e1900 */
[----:B--2---:R-:W-:-:S05]  /*0b60*/  FFMA R6, R14, R6, R5 ;  /* 0x000000060e067223 */ /* 0x004fca0000000005 */
[----:B------:R0:W-:Y:S04]  /*0b70*/  STG.E desc[UR10][R2.64], R6 ;  /* 0x0000000602007986 */ /* 0x0001e8000c10190a */
[----:B------:R-:W2:Y:S01]  /*0b80*/  LDG.E R15, desc[UR10][R12.64+0xc] ;  /* 0x00000c0a0c0f7981 */ /* 0x000ea2000c1e1900 */
[----:B------:R-:W-:Y:S02]  /*0b90*/  UIADD3 UR4, UPT, UPT, UR5, 0x4, URZ ;  /* 0x0000000405047890 */ /* 0x000fe4000fffe0ff */
[----:B------:R-:W-:-:S04]  /*0ba0*/  UIADD3 UR5, UPT, UPT, UR5, 0x7, URZ ;  /* 0x0000000705057890 */ /* 0x000fc8000fffe0ff */
[----:B------:R-:W-:Y:S02]  /*0bb0*/  ISETP.LE.AND P0, PT, R8, UR4, PT ;  /* 0x0000000408007c0c */ /* 0x000fe4000bf03270 */
[----:B------:R-:W-:Y:S01]  /*0bc0*/  ISETP.GT.AND P1, PT, R9, UR5, PT ;  /* 0x0000000509007c0c */ /* 0x000fe2000bf24270 */
[----:B------:R-:W-:Y:S01]  /*0bd0*/  UMOV UR5, UR4 ;  /* 0x0000000400057c82 */ /* 0x000fe20008000000 */
[----:B--2---:R-:W-:-:S05]  /*0be0*/  FFMA R15, R15, R7, R6 ;  /* 0x000000070f0f7223 */ /* 0x004fca0000000006 */
[----:B------:R0:W-:Y:S06]  /*0bf0*/  STG.E desc[UR10][R2.64], R15 ;  /* 0x0000000f02007986 */ /* 0x0001ec000c10190a */
[----:B------:R-:W-:Y:S05]  /*0c00*/  @!P0 BRA P1, `(.L_x_15) ;  /* 0xfffffffc00a88947 */ /* 0x000fea000083ffff */
.L_x_14:
[----:B------:R-:W-:-:S13]  /*0c10*/  ISETP.LE.AND P0, PT, R9, UR4, PT ;  /* 0x0000000409007c0c */ /* 0x000fda000bf03270 */
[----:B------:R-:W-:Y:S05]  /*0c20*/  @!P0 BRA `(.L_x_16) ;  /* 0x0000000000088947 */ /* 0x000fea0003800000 */
[----:B------:R1:W5:Y:S01]  /*0c30*/  LDG.E R7, desc[UR10][R2.64] ;  /* 0x0000000a02077981 */ /* 0x000362000c1e1900 */
[----:B------:R-:W-:Y:S05]  /*0c40*/  BRA `(.L_x_17) ;  /* 0x0000000c001c7947 */ /* 0x000fea0003800000 */
.L_x_16:
[----:B------:R1:W5:Y:S01]  /*0c50*/  LDG.E R7, desc[UR10][R2.64] ;  /* 0x0000000a02077981 */ /* 0x000362000c1e1900 */
[C---:B0-----:R-:W-:Y:S01]  /*0c60*/  IADD3 R4, PT, PT, R9.reuse, -UR4, RZ ;  /* 0x8000000409047c10 */ /* 0x041fe2000fffe0ff */
[----:B------:R-:W-:Y:S01]  /*0c70*/  UMOV UR8, UR4 ;  /* 0x0000000400087c82 */ /* 0x000fe20008000000 */
[----:B------:R-:W-:Y:S02]  /*0c80*/  IADD3 R5, PT, PT, -R9, UR4, RZ ;  /* 0x0000000409057c10 */ /* 0x000fe4000fffe1ff */
[----:B------:R-:W-:Y:S02]  /*0c90*/  LOP3.LUT P0, R4, R4, 0x3, RZ, 0xc0, !PT ;  /* 0x0000000304047812 */ /* 0x000fe4000780c0ff */
[----:B------:R-:W-:-:S11]  /*0ca0*/  ISETP.GT.U32.AND P1, PT, R5, -0x4, PT ;  /* 0xfffffffc0500780c */ /* 0x000fd60003f24070 */
[----:B-1----:R-:W-:Y:S05]  /*0cb0*/  @!P0 BRA `(.L_x_18) ;  /* 0x0000000000508947 */ /* 0x002fea0003800000 */
[----:B------:R-:W0:Y:S01]  /*0cc0*/  LDC.64 R12, c[0x0][0x380] ;  /* 0x0000e000ff0c7b82 */ /* 0x000e220000000a00 */
[----:B------:R-:W1:Y:S01]  /*0cd0*/  LDCU.64 UR6, c[0x0][0x388] ;  /* 0x00007100ff0677ac */ /* 0x000e620008000a00 */
[----:B------:R-:W-:Y:S02]  /*0ce0*/  IMAD.MOV R6, RZ, RZ, -R4 ;  /* 0x000000ffff067224 */ /* 0x000fe400078e0a04 */
[----:B------:R-:W-:Y:S01]  /*0cf0*/  IMAD R15, R0, R9, UR4 ;  /* 0x00000004000f7e24 */ /* 0x000fe2000f8e0209 */
[----:B------:R-:W-:Y:S01]  /*0d00*/  UMOV UR8, UR4 ;  /* 0x0000000400087c82 */ /* 0x000fe20008000000 */
[----:B-1----:R-:W-:-:S12]  /*0d10*/  UIMAD.WIDE.U32 UR6, UR4, 0x4, UR6 ;  /* 0x00000004040678a5 */ /* 0x002fd8000f8e0006 */
.L_x_19:
[----:B------:R-:W-:Y:S01]  /*0d20*/  MOV R10, UR6 ;  /* 0x00000006000a7c02 */ /* 0x000fe20008000f00 */
[----:B0-----:R-:W-:Y:S01]  /*0d30*/  IMAD.WIDE R4, R15, 0x4, R12 ;  /* 0x000000040f047825 */ /* 0x001fe200078e020c */
[----:B------:R-:W-:-:S05]  /*0d40*/  MOV R11, UR7 ;  /* 0x00000007000b7c02 */ /* 0x000fca0008000f00 */
[----:B------:R-:W2:Y:S04]  /*0d50*/  LDG.E R4, desc[UR10][R4.64] ;  /* 0x0000000a04047981 */ /* 0x000ea8000c1e1900 */
[----:B------:R-:W2:Y:S01]  /*0d60*/  LDG.E R10, desc[UR10][R10.64] ;  /* 0x0000000a0a0a7981 */ /* 0x000ea2000c1e1900 */
[----:B------:R-:W-:Y:S01]  /*0d70*/  VIADD R6, R6, 0x1 ;  /* 0x0000000106067836 */ /* 0x000fe20000000000 */
[----:B------:R-:W-:Y:S01]  /*0d80*/  UIADD3 UR6, UP0, UPT, UR6, 0x4, URZ ;  /* 0x0000000406067890 */ /* 0x000fe2000ff1e0ff */
[----:B------:R-:W-:Y:S01]  /*0d90*/  IADD3 R15, PT, PT, R15, 0x1, RZ ;  /* 0x000000010f0f7810 */ /* 0x000fe20007ffe0ff */
[----:B------:R-:W-:Y:S02]  /*0da0*/  UIADD3 UR8, UPT, UPT, UR8, 0x1, URZ ;  /* 0x0000000108087890 */ /* 0x000fe4000fffe0ff */
[----:B------:R-:W-:Y:S01]  /*0db0*/  ISETP.NE.AND P0, PT, R6, RZ, PT ;  /* 0x000000ff0600720c */ /* 0x000fe20003f05270 */
[----:B------:R-:W-:Y:S01]  /*0dc0*/  UIADD3.X UR7, UPT, UPT, URZ, UR7, URZ, UP0, !UPT ;  /* 0x00000007ff077290 */ /* 0x000fe200087fe4ff */
[----:B-12--5:R-:W-:-:S05]  /*0dd0*/  FFMA R7, R4, R10, R7 ;  /* 0x0000000a04077223 */ /* 0x026fca0000000007 */
[----:B------:R1:W-:Y:S06]  /*0de0*/  STG.E desc[UR10][R2.64], R7 ;  /* 0x0000000702007986 */ /* 0x0003ec000c10190a */
[----:B------:R-:W-:Y:S05]  /*0df0*/  @P0 BRA `(.L_x_19) ;  /* 0xfffffffc00c80947 */ /* 0x000fea000383ffff */
.L_x_18:
[----:B------:R-:W-:Y:S05]  /*0e00*/  @P1 BRA `(.L_x_17) ;  /* 0x0000000800ac1947 */ /* 0x000fea0003800000 */
[----:B------:R-:W0:Y:S01]  /*0e10*/  LDCU.64 UR4, c[0x0][0x388] ;  /* 0x00007100ff0477ac */ /* 0x000e220008000a00 */
[----:B------:R-:W-:Y:S01]  /*0e20*/  IADD3 R6, PT, PT, -R9, UR8, RZ ;  /* 0x0000000809067c10 */ /* 0x000fe2000fffe1ff */
[----:B------:R-:W-:Y:S01]  /*0e30*/  IMAD R11, R0, R9, UR8 ;  /* 0x00000008000b7e24 */ /* 0x000fe2000f8e0209 */
[----:B------:R-:W2:Y:S02]  /*0e40*/  LDCU.64 UR6, c[0x0][0x380] ;  /* 0x00007000ff0677ac */ /* 0x000ea40008000a00 */
[----:B------:R-:W-:Y:S01]  /*0e50*/  ISETP.GE.AND P0, PT, R6, RZ, PT ;  /* 0x000000ff0600720c */ /* 0x000fe20003f06270 */
[----:B0-----:R-:W-:Y:S02]  /*0e60*/  UIMAD.WIDE.U32 UR4, UR8, 0x4, UR4 ;  /* 0x00000004080478a5 */ /* 0x001fe4000f8e0004 */
[----:B--2---:R-:W-:Y:S02]  /*0e70*/  UIADD3 UR6, UP0, UPT, UR6, 0x8, URZ ;  /* 0x0000000806067890 */ /* 0x004fe4000ff1e0ff */
[----:B------:R-:W-:-:S02]  /*0e80*/  UIADD3 UR12, UP1, UPT, UR4, 0x8, URZ ;  /* 0x00000008040c7890 */ /* 0x000fc4000ff3e0ff */
[----:B------:R-:W-:Y:S02]  /*0e90*/  UIADD3.X UR4, UPT, UPT, URZ, UR7, URZ, UP0, !UPT ;  /* 0x00000007ff047290 */ /* 0x000fe400087fe4ff */
[----:B------:R-:W-:Y:S01]  /*0ea0*/  UIADD3.X UR13, UPT, UPT, URZ, UR5, URZ, UP1, !UPT ;  /* 0x00000005ff0d7290 */ /* 0x000fe20008ffe4ff */
[----:B------:R-:W-:Y:S02]  /*0eb0*/  MOV R4, UR6 ;  /* 0x0000000600047c02 */ /* 0x000fe40008000f00 */
[----:B------:R-:W-:Y:S01]  /*0ec0*/  MOV R8, UR12 ;  /* 0x0000000c00087c02 */ /* 0x000fe20008000f00 */
[----:B------:R-:W-:Y:S02]  /*0ed0*/  IMAD.U32 R5, RZ, RZ, UR4 ;  /* 0x00000004ff057e24 */ /* 0x000fe4000f8e00ff */
[----:B------:R-:W-:Y:S01]  /*0ee0*/  MOV R9, UR13 ;  /* 0x0000000d00097c02 */ /* 0x000fe20008000f00 */
[----:B------:R-:W-:Y:S06]  /*0ef0*/  @P0 BRA `(.L_x_20) ;  /* 0x00000008000c0947 */ /* 0x000fec0003800000 */
[----:B------:R-:W-:Y:S01]  /*0f00*/  IMAD.MOV R0, RZ, RZ, -R6 ;  /* 0x000000ffff007224 */ /* 0x000fe200078e0a06 */
[----:B------:R-:W-:-:S04]  /*0f10*/  PLOP3.LUT P0, PT, PT, PT, PT, 0x80, 0x8 ;  /* 0x000000000008781c */ /* 0x000fc80003f0f070 */
[----:B------:R-:W-:-:S13]  /*0f20*/  ISETP.GT.AND P1, PT, R0, 0xc, PT ;  /* 0x0000000c0000780c */ /* 0x000fda0003f24270 */
[----:B------:R-:W-:Y:S05]  /*0f30*/  @!P1 BRA `(.L_x_21) ;  /* 0x0000000400409947 */ /* 0x000fea0003800000 */
[----:B------:R-:W-:-:S13]  /*0f40*/  PLOP3.LUT P0, PT, PT, PT, PT, 0x8, 0x80 ;  /* 0x000000000080781c */ /* 0x000fda0003f0e170 */
.L_x_22:
[----:B------:R-:W-:Y:S01]  /*0f50*/  IMAD.WIDE R12, R11, 0x4, R4 ;  /* 0x000000040b0c7825 */ /* 0x000fe200078e0204 */
[----:B------:R-:W1:Y:S04]  /*0f60*/  LDG.E R10, desc[UR10][R8.64+-0x8] ;  /* 0xfffff80a080a7981 */ /* 0x000e68000c1e1900 */
[----:B------:R-:W1:Y:S02]  /*0f70*/  LDG.E R0, desc[UR10][R12.64+-0x8] ;  /* 0xfffff80a0c007981 */ /* 0x000e64000c1e1900 */
[----:B-1-3-5:R-:W-:-:S05]  /*0f80*/  FFMA R7, R0, R10, R7 ;  /* 0x0000000a00077223 */ /* 0x02afca0000000007 */
[----:B------:R0:W-:Y:S04]  /*0f90*/  STG.E desc[UR10][R2.64], R7 ;  /* 0x0000000702007986 */ /* 0x0001e8000c10190a */
[----:B------:R-:W2:Y:S04]  /*0fa0*/  LDG.E R0, desc[UR10][R12.64+-0x4] ;  /* 0xfffffc0a0c007981 */ /* 0x000ea8000c1e1900 */
[----:B------:R-:W2:Y:S02]  /*0fb0*/  LDG.E R10, desc[UR10][R8.64+-0x4] ;  /* 0xfffffc0a080a7981 */ /* 0x000ea4000c1e1900 */
[----:B--2---:R-:W-:-:S05]  /*0fc0*/  FFMA R17, R0, R10, R7 ;  /* 0x0000000a00117223 */ /* 0x004fca0000000007 */
[----:B------:R1:W-:Y:S04]  /*0fd0*/  STG.E desc[UR10][R2.64], R17 ;  /* 0x0000001102007986 */ /* 0x0003e8000c10190a */
[----:B------:R-:W2:Y:S04]  /*0fe0*/  LDG.E R0, desc[UR10][R12.64] ;  /* 0x0000000a0c007981 */ /* 0x000ea8000c1e1900 */
[----:B------:R-:W2:Y:S02]  /*0ff0*/  LDG.E R10, desc[UR10][R8.64] ;  /* 0x0000000a080a7981 */ /* 0x000ea4000c1e1900 */
[----:B--2---:R-:W-:-:S05]  /*1000*/  FFMA R19, R0, R10, R17 ;  /* 0x0000000a00137223 */ /* 0x004fca0000000011 */
[----:B------:R2:W-:Y:S04]  /*1010*/  STG.E desc[UR10][R2.64], R19 ;  /* 0x0000001302007986 */ /* 0x0005e8000c10190a */
[----:B------:R-:W0:Y:S04]  /*1020*/  LDG.E R0, desc[UR10][R12.64+0x4] ;  /* 0x0000040a0c007981 */ /* 0x000e28000c1e1900 */
[----:B------:R-:W0:Y:S01]  /*1030*/  LDG.E R10, desc[UR10][R8.64+0x4] ;  /* 0x0000040a080a7981 */ /* 0x000e22000c1e1900 */
[----:B------:R-:W-:-:S05]  /*1040*/  IADD3 R15, PT, PT, R11, 0x4, RZ ;  /* 0x000000040b0f7810 */ /* 0x000fca0007ffe0ff */
[----:B------:R-:W-:-:S04]  /*1050*/  IMAD.WIDE R14, R15, 0x4, R4 ;  /* 0x000000040f0e7825 */ /* 0x000fc800078e0204 */
[----:B0-----:R-:W-:-:S05]  /*1060*/  FFMA R7, R0, R10, R19 ;  /* 0x0000000a00077223 */ /* 0x001fca0000000013 */
[----:B------:R0:W-:Y:S04]  /*1070*/  STG.E desc[UR10][R2.64], R7 ;  /* 0x0000000702007986 */ /* 0x0001e8000c10190a */
[----:B------:R-:W1:Y:S04]  /*1080*/  LDG.E R10, desc[UR10][R8.64+0x8] ;  /* 0x0000080a080a7981 */ /* 0x000e68000c1e1900 */
[----:B------:R-:W1:Y:S02]  /*1090*/  LDG.E R0, desc[UR10][R14.64+-0x8] ;  /* 0xfffff80a0e007981 */ /* 0x000e64000c1e1900 */
[----:B-1----:R-:W-:-:S05]  /*10a0*/  FFMA R17, R0, R10, R7 ;  /* 0x0000000a00117223 */ /* 0x002fca0000000007 */
[----:B------:R1:W-:Y:S04]  /*10b0*/  STG.E desc[UR10][R2.64], R17 ;  /* 0x0000001102007986 */ /* 0x0003e8000c10190a */
[----:B------:R-:W2:Y:S04]  /*10c0*/  LDG.E R0, desc[UR10][R14.64+-0x4] ;  /* 0xfffffc0a0e007981 */ /* 0x000ea8000c1e1900 */
[----:B------:R-:W2:Y:S02]  /*10d0*/  LDG.E R10, desc[UR10][R8.64+0xc] ;  /* 0x00000c0a080a7981 */ /* 0x000ea4000c1e1900 */
[----:B--2---:R-:W-:-:S05]  /*10e0*/  FFMA R19, R0, R10, R17 ;  /* 0x0000000a00137223 */ /* 0x004fca0000000011 */
[----:B------:R2:W-:Y:S04]  /*10f0*/  STG.E desc[UR10][R2.64], R19 ;  /* 0x0000001302007986 */ /* 0x0005e8000c10190a */
[----:B------:R-:W0:Y:S04]  /*1100*/  LDG.E R0, desc[UR10][R14.64] ;  /* 0x0000000a0e007981 */ /* 0x000e28000c1e1900 */
[----:B------:R-:W0:Y:S02]  /*1110*/  LDG.E R10, desc[UR10][R8.64+0x10] ;  /* 0x0000100a080a7981 */ /* 0x000e24000c1e1900 */
[----:B0-----:R-:W-:-:S05]  /*1120*/  FFMA R7, R0, R10, R19 ;  /* 0x0000000a00077223 */ /* 0x001fca0000000013 */
[----:B------:R0:W-:Y:S04]  /*1130*/  STG.E desc[UR10][R2.64], R7 ;  /* 0x0000000702007986 */ /* 0x0001e8000c10190a */
[----:B------:R-:W1:Y:S04]  /*1140*/  LDG.E R0, desc[UR10][R14.64+0x4] ;  /* 0x0000040a0e007981 */ /* 0x000e68000c1e1900 */
[----:B------:R-:W1:Y:S01]  /*1150*/  LDG.E R10, desc[UR10][R8.64+0x14] ;  /* 0x0000140a080a7981 */ /* 0x000e62000c1e1900 */
[----:B------:R-:W-:-:S05]  /*1160*/  IADD3 R13, PT, PT, R11, 0x8, RZ ;  /* 0x000000080b0d7810 */ /* 0x000fca0007ffe0ff */
[----:B------:R-:W-:-:S04]  /*1170*/  IMAD.WIDE R12, R13, 0x4, R4 ;  /* 0x000000040d0c7825 */ /* 0x000fc800078e0204 */
[----:B-1----:R-:W-:-:S05]  /*1180*/  FFMA R17, R0, R10, R7 ;  /* 0x0000000a00117223 */ /* 0x002fca0000000007 */
[----:B------:R1:W-:Y:S04]  /*1190*/  STG.E desc[UR10][R2.64], R17 ;  /* 0x0000001102007986 */ /* 0x0003e8000c10190a */
[----:B------:R-:W2:Y:S04]  /*11a0*/  LDG.E R10, desc[UR10][R8.64+0x18] ;  /* 0x0000180a080a7981 */ /* 0x000ea8000c1e1900 */
[----:B------:R-:W2:Y:S02]  /*11b0*/  LDG.E R0, desc[UR10][R12.64+-0x8] ;  /* 0xfffff80a0c007981 */ /* 0x000ea4000c1e1900 */
[----:B--2---:R-:W-:-:S05]  /*11c0*/  FFMA R19, R0, R10, R17 ;  /* 0x0000000a00137223 */ /* 0x004fca0000000011 */
[----:B------:R2:W-:Y:S04]  /*11d0*/  STG.E desc[UR10][R2.64], R19 ;  /* 0x0000001302007986 */ /* 0x0005e8000c10190a */
[----:B------:R-:W3:Y:S04]  /*11e0*/  LDG.E R0, desc[UR10][R12.64+-0x4] ;  /* 0xfffffc0a0c007981 */ /* 0x000ee8000c1e1900 */
[----:B0-----:R-:W3:Y:S02]  /*11f0*/  LDG.E R7, desc[UR10][R8.64+0x1c] ;  /* 0x00001c0a08077981 */ /* 0x001ee4000c1e1900 */
[----:B---3--:R-:W-:-:S05]  /*1200*/  FFMA R7, R0, R7, R19 ;  /* 0x0000000700077223 */ /* 0x008fca0000000013 */
[----:B------:R0:W-:Y:S04]  /*1210*/  STG.E desc[UR10][R2.64], R7 ;  /* 0x0000000702007986 */ /* 0x0001e8000c10190a */
[----:B------:R-:W1:Y:S04]  /*1220*/  LDG.E R0, desc[UR10][R12.64] ;  /* 0x0000000a0c007981 */ /* 0x000e68000c1e1900 */
[----:B------:R-:W1:Y:S02]  /*1230*/  LDG.E R10, desc[UR10][R8.64+0x20] ;  /* 0x0000200a080a7981 */ /* 0x000e64000c1e1900 */
[----:B-1----:R-:W-:-:S05]  /*1240*/  FFMA R17, R0, R10, R7 ;  /* 0x0000000a00117223 */ /* 0x002fca0000000007 */
[----:B------:R1:W-:Y:S04]  /*1250*/  STG.E desc[UR10][R2.64], R17 ;  /* 0x0000001102007986 */ /* 0x0003e8000c10190a */
[----:B------:R-:W2:Y:S04]  /*1260*/  LDG.E R0, desc[UR10][R12.64+0x4] ;  /* 0x0000040a0c007981 */ /* 0x000ea8000c1e1900 */
[----:B------:R-:W2:Y:S01]  /*1270*/  LDG.E R10, desc[UR10][R8.64+0x24] ;  /* 0x0000240a080a7981 */ /* 0x000ea2000c1e1900 */
[----:B------:R-:W-:-:S04]  /*1280*/  VIADD R15, R11, 0xc ;  /* 0x0000000c0b0f7836 */ /* 0x000fc80000000000 */
[----:B------:R-:W-:-:S04]  /*1290*/  IMAD.WIDE R14, R15, 0x4, R4 ;  /* 0x000000040f0e7825 */ /* 0x000fc800078e0204 */
[----:B--2---:R-:W-:-:S05]  /*12a0*/  FFMA R19, R0, R10, R17 ;  /* 0x0000000a00137223 */ /* 0x004fca0000000011 */
[----:B------:R-:W-:Y:S04]  /*12b0*/  STG.E desc[UR10][R2.64], R19 ;  /* 0x0000001302007986 */ /* 0x000fe8000c10190a */
[----:B0-----:R-:W2:Y:S04]  /*12c0*/  LDG.E R7, desc[UR10][R8.64+0x28] ;  /* 0x0000280a08077981 */ /* 0x001ea8000c1e1900 */
[----:B------:R-:W2:Y:S02]  /*12d0*/  LDG.E R0, desc[UR10][R14.64+-0x8] ;  /* 0xfffff80a0e007981 */ /* 0x000ea4000c1e1900 */
[----:B--2---:R-:W-:-:S05]  /*12e0*/  FFMA R7, R0, R7, R19 ;  /* 0x0000000700077223 */ /* 0x004fca0000000013 */
[----:B------:R0:W-:Y:S04]  /*12f0*/  STG.E desc[UR10][R2.64], R7 ;  /* 0x0000000702007986 */ /* 0x0001e8000c10190a */
[----:B------:R-:W2:Y:S04]  /*1300*/  LDG.E R0, desc[UR10][R14.64+-0x4] ;  /* 0xfffffc0a0e007981 */ /* 0x000ea8000c1e1900 */
[----:B------:R-:W2:Y:S02]  /*1310*/  LDG.E R10, desc[UR10][R8.64+0x2c] ;  /* 0x00002c0a080a7981 */ /* 0x000ea4000c1e1900 */
[----:B--2---:R-:W-:-:S05]  /*1320*/  FFMA R13, R0, R10, R7 ;  /* 0x0000000a000d7223 */ /* 0x004fca0000000007 */
[----:B------:R2:W-:Y:S04]  /*1330*/  STG.E desc[UR10][R2.64], R13 ;  /* 0x0000000d02007986 */ /* 0x0005e8000c10190a */
[----:B------:R-:W1:Y:S04]  /*1340*/  LDG.E R0, desc[UR10][R14.64] ;  /* 0x0000000a0e007981 */ /* 0x000e68000c1e1900 */
[----:B------:R-:W1:Y:S02]  /*1350*/  LDG.E R10, desc[UR10][R8.64+0x30] ;  /* 0x0000300a080a7981 */ /* 0x000e64000c1e1900 */
[----:B-1----:R-:W-:-:S05]  /*1360*/  FFMA R17, R0, R10, R13 ;  /* 0x0000000a00117223 */ /* 0x002fca000000000d */
[----:B------:R3:W-:Y:S04]  /*1370*/  STG.E desc[UR10][R2.64], R17 ;  /* 0x0000001102007986 */ /* 0x0007e8000c10190a */
[----:B------:R-:W0:Y:S04]  /*1380*/  LDG.E R0, desc[UR10][R14.64+0x4] ;  /* 0x0000040a0e007981 */ /* 0x000e28000c1e1900 */
[----:B------:R-:W0:Y:S01]  /*1390*/  LDG.E R10, desc[UR10][R8.64+0x34] ;  /* 0x0000340a080a7981 */ /* 0x000e22000c1e1900 */
[----:B------:R-:W-:Y:S01]  /*13a0*/  IADD3 R6, PT, PT, R6, 0x10, RZ ;  /* 0x0000001006067810 */ /* 0x000fe20007ffe0ff */
[----:B------:R-:W-:-:S03]  /*13b0*/  VIADD R11, R11, 0x10 ;  /* 0x000000100b0b7836 */ /* 0x000fc60000000000 */
[----:B------:R-:W-:Y:S01]  /*13c0*/  ISETP.GE.AND P1, PT, R6, -0xc, PT ;  /* 0xfffffff40600780c */ /* 0x000fe20003f26270 */
[----:B0-----:R-:W-:Y:S01]  /*13d0*/  FFMA R7, R0, R10, R17 ;  /* 0x0000000a00077223 */ /* 0x001fe20000000011 */
[----:B------:R-:W-:-:S04]  /*13e0*/  IADD3 R0, P2, PT, R8, 0x40, RZ ;  /* 0x0000004008007810 */ /* 0x000fc80007f5e0ff */
[----:B------:R3:W-:Y:S01]  /*13f0*/  STG.E desc[UR10][R2.64], R7 ;  /* 0x0000000702007986 */ /* 0x0007e2000c10190a */
[----:B--2---:R-:W-:Y:S02]  /*1400*/  IADD3.X R13, PT, PT, RZ, R9, RZ, P2, !PT ;  /* 0x00000009ff0d7210 */ /* 0x004fe400017fe4ff */
[----:B------:R-:W-:Y:S02]  /*1410*/  MOV R8, R0 ;  /* 0x0000000000087202 */ /* 0x000fe40000000f00 */
[----:B------:R-:W-:Y:S02]  /*1420*/  MOV R9, R13 ;  /* 0x0000000d00097202 */ /* 0x000fe40000000f00 */
[----:B------:R-:W-:Y:S05]  /*1430*/  @!P1 BRA `(.L_x_22) ;  /* 0xfffffff800c49947 */ /* 0x000fea000383ffff */
.L_x_21:
[----:B------:R-:W-:-:S05]  /*1440*/  IMAD.MOV R0, RZ, RZ, -R6 ;  /* 0x000000ffff007224 */ /* 0x000fca00078e0a06 */
[----:B------:R-:W-:-:S13]  /*1450*/  ISETP.GT.AND P1, PT, R0, 0x4, PT ;  /* 0x000000040000780c */ /* 0x000fda0003f24270 */
[----:B------:R-:W-:Y:S05]  /*1460*/  @!P1 BRA `(.L_x_23) ;  /* 0x0000000000a89947 */ /* 0x000fea0003800000 */
        /* <DEDUP_REMOVED lines=22> */
[----:B------:R-:W-:Y:S04]  /*15d0*/  STG.E desc[UR10][R2.64], R17 ;  /* 0x0000001102007986 */ /* 0x000fe8000c10190a */
[----:B------:R-:W3:Y:S04]  /*15e0*/  LDG.E R0, desc[UR10][R14.64+-0x4] ;  /* 0xfffffc0a0e007981 */ /* 0x000ee8000c1e1900 */
[----:B------:R-:W3:Y:S02]  /*15f0*/  LDG.E R10, desc[UR10][R8.64+0xc] ;  /* 0x00000c0a080a7981 */ /* 0x000ee4000c1e1900 */
[----:B---3--:R-:W-:-:S05]  /*1600*/  FFMA R13, R0, R10, R17 ;  /* 0x0000000a000d7223 */ /* 0x008fca0000000011 */
[----:B------:R1:W-:Y:S04]  /*1610*/  STG.E desc[UR10][R2.64], R13 ;  /* 0x0000000d02007986 */ /* 0x0003e8000c10190a */
[----:B------:R-:W2:Y:S04]  /*1620*/  LDG.E R0, desc[UR10][R14.64] ;  /* 0x0000000a0e007981 */ /* 0x000ea8000c1e1900 */
[----:B------:R-:W2:Y:S02]  /*1630*/  LDG.E R10, desc[UR10][R8.64+0x10] ;  /* 0x0000100a080a7981 */ /* 0x000ea4000c1e1900 */
[----:B--2---:R-:W-:-:S05]  /*1640*/  FFMA R19, R0, R10, R13 ;  /* 0x0000000a00137223 */ /* 0x004fca000000000d */
[----:B------:R2:W-:Y:S04]  /*1650*/  STG.E desc[UR10][R2.64], R19 ;  /* 0x0000001302007986 */ /* 0x0005e8000c10190a */
[----:B------:R-:W3:Y:S04]  /*1660*/  LDG.E R0, desc[UR10][R14.64+0x4] ;  /* 0x0000040a0e007981 */ /* 0x000ee8000c1e1900 */
[----:B0-----:R-:W3:Y:S01]  /*1670*/  LDG.E R7, desc[UR10][R8.64+0x14] ;  /* 0x0000140a08077981 */ /* 0x001ee2000c1e1900 */
[----:B------:R-:W-:Y:S01]  /*1680*/  PLOP3.LUT P0, PT, PT, PT, PT, 0x8, 0x80 ;  /* 0x000000000080781c */ /* 0x000fe20003f0e170 */
[----:B------:R-:W-:Y:S01]  /*1690*/  VIADD R6, R6, 0x8 ;  /* 0x0000000806067836 */ /* 0x000fe20000000000 */
[----:B------:R-:W-:Y:S01]  /*16a0*/  IADD3 R11, PT, PT, R11, 0x8, RZ ;  /* 0x000000080b0b7810 */ /* 0x000fe20007ffe0ff */
[----:B---3--:R-:W-:Y:S01]  /*16b0*/  FFMA R7, R0, R7, R19 ;  /* 0x0000000700077223 */ /* 0x008fe20000000013 */
[----:B------:R-:W-:-:S04]  /*16c0*/  IADD3 R0, P1, PT, R8, 0x20, RZ ;  /* 0x0000002008007810 */ /* 0x000fc80007f3e0ff */
[----:B------:R2:W-:Y:S01]  /*16d0*/  STG.E desc[UR10][R2.64], R7 ;  /* 0x0000000702007986 */ /* 0x0005e2000c10190a */
[----:B-1----:R-:W-:Y:S02]  /*16e0*/  IADD3.X R13, PT, PT, RZ, R9, RZ, P1, !PT ;  /* 0x00000009ff0d7210 */ /* 0x002fe40000ffe4ff */
[----:B------:R-:W-:-:S03]  /*16f0*/  MOV R8, R0 ;  /* 0x0000000000087202 */ /* 0x000fc60000000f00 */
[----:B------:R-:W-:-:S07]  /*1700*/  IMAD.MOV.U32 R9, RZ, RZ, R13 ;  /* 0x000000ffff097224 */ /* 0x000fce00078e000d */
.L_x_23:
[----:B------:R-:W-:-:S13]  /*1710*/  ISETP.NE.OR P0, PT, R6, RZ, P0 ;  /* 0x000000ff0600720c */ /* 0x000fda0000705670 */
[----:B------:R-:W-:Y:S05]  /*1720*/  @!P0 BRA `(.L_x_17) ;  /* 0x0000000000648947 */ /* 0x000fea0003800000 */
.L_x_20:
[----:B------:R-:W-:Y:S01]  /*1730*/  IMAD.WIDE R12, R11, 0x4, R4 ;  /* 0x000000040b0c7825 */ /* 0x000fe200078e0204 */
[----:B------:R-:W1:Y:S04]  /*1740*/  LDG.E R10, desc[UR10][R8.64+-0x8] ;  /* 0xfffff80a080a7981 */ /* 0x000e68000c1e1900 */
[----:B------:R-:W1:Y:S02]  /*1750*/  LDG.E R0, desc[UR10][R12.64+-0x8] ;  /* 0xfffff80a0c007981 */ /* 0x000e64000c1e1900 */
[----:B-12345:R-:W-:-:S05]  /*1760*/  FFMA R7, R0, R10, R7 ;  /* 0x0000000a00077223 */ /* 0x03efca0000000007 */
        /* <DEDUP_REMOVED lines=11> */
[----:B------:R-:W-:Y:S01]  /*1820*/  IADD3 R6, PT, PT, R6, 0x4, RZ ;  /* 0x0000000406067810 */ /* 0x000fe20007ffe0ff */
[----:B------:R-:W-:-:S03]  /*1830*/  VIADD R11, R11, 0x4 ;  /* 0x000000040b0b7836 */ /* 0x000fc60000000000 */
[----:B------:R-:W-:Y:S01]  /*1840*/  ISETP.NE.AND P0, PT, R6, RZ, PT ;  /* 0x000000ff0600720c */ /* 0x000fe20003f05270 */
[----:B0-----:R-:W-:Y:S01]  /*1850*/  FFMA R7, R0, R10, R17 ;  /* 0x0000000a00077223 */ /* 0x001fe20000000011 */
[----:B------:R-:W-:-:S04]  /*1860*/  IADD3 R0, P1, PT, R8, 0x10, RZ ;  /* 0x0000001008007810 */ /* 0x000fc80007f3e0ff */
[----:B------:R4:W-:Y:S01]  /*1870*/  STG.E desc[UR10][R2.64], R7 ;  /* 0x0000000702007986 */ /* 0x0009e2000c10190a */
[----:B-1----:R-:W-:Y:S02]  /*1880*/  IADD3.X R15, PT, PT, RZ, R9, RZ, P1, !PT ;  /* 0x00000009ff0f7210 */ /* 0x002fe40000ffe4ff */
[----:B------:R-:W-:Y:S02]  /*1890*/  MOV R8, R0 ;  /* 0x0000000000087202 */ /* 0x000fe40000000f00 */
[----:B------:R-:W-:Y:S02]  /*18a0*/  MOV R9, R15 ;  /* 0x0000000f00097202 */ /* 0x000fe40000000f00 */
[----:B------:R-:W-:Y:S05]  /*18b0*/  @P0 BRA `(.L_x_20) ;  /* 0xfffffffc009c0947 */ /* 0x000fea000383ffff */
.L_x_17:
[----:B0-----:R-:W1:Y:S02]  /*18c0*/  LDC.64 R4, c[0x0][0x3a0] ;  /* 0x0000e800ff047b82 */ /* 0x001e640000000a00 */
[----:B-12345:R-:W-:-:S05]  /*18d0*/  FFMA R7, R7, R5, R4 ;  /* 0x0000000507077223 */ /* 0x03efca0000000004 */
[----:B------:R-:W-:Y:S01]  /*18e0*/  STG.E desc[UR10][R2.64], R7 ;  /* 0x0000000702007986 */ /* 0x000fe2000c10190a */
[----:B------:R-:W-:Y:S05]  /*18f0*/  EXIT ;  /* 0x000000000000794d */ /* 0x000fea0003800000 */
.L_x_24:
        /* <DEDUP_REMOVED lines=16> */
.L_x_29:


//--------------------- .nv.shared.reserved.0     --------------------------
	.section	.nv.shared.reserved.0,"aw",@nobits
	.weak		__nv_reservedSMEM_offset_0_alias
	.size		__nv_reservedSMEM_offset_0_alias, 0, 64
	.other		__nv_reservedSMEM_offset_0_alias,@"STO_CUDA_RESERVED_SHARED STV_DEFAULT"
__nv_reservedSMEM_offset_0_alias:
	.zero		0
	.zero		64


//--------------------- .nv.shared._Z6MVMultPfS_S_iiffi --------------------------
	.section	.nv.shared._Z6MVMultPfS_S_iiffi,"aw",@nobits
	.sectionflags	@""
	.align	4
.nv.shared._Z6MVMultPfS_S_iiffi:
	.zero		49024


//--------------------- .nv.constant0._Z14VCMultLeftOverPffS_ii --------------------------
	.section	.nv.constant0._Z14VCMultLeftOverPffS_ii,"a",@progbits
	.sectionflags	@""
	.align	4
.nv.constant0._Z14VCMultLeftOverPffS_ii:
	.zero		928


//--------------------- .nv.constant0._Z6VCMultPffS_i --------------------------
	.section	.nv.constant0._Z6VCMultPffS_i,"a",@progbits
	.sectionflags	@""
	.align	4
.nv.constant0._Z6VCMultPffS_i:
	.zero		924


//--------------------- .nv.constant0._Z13VVSubLeftOverPfS_S_ii --------------------------
	.section	.nv.constant0._Z13VVSubLeftOverPfS_S_ii,"a",@progbits
	.sectionflags	@""
	.align	4
.nv.constant0._Z13VVSubLeftOverPfS_S_ii:
	.zero		928


//--------------------- .nv.constant0._Z5VVSubPfS_S_i --------------------------
	.section	.nv.constant0._Z5VVSubPfS_S_i,"a",@progbits
	.sectionflags	@""
	.align	4
.nv.constant0._Z5VVSubPfS_S_i:
	.zero		924


//--------------------- .nv.constant0._Z6MVMultPfS_S_iiffi --------------------------
	.section	.nv.constant0._Z6MVMultPfS_S_iiffi,"a",@progbits
	.sectionflags	@""
	.align	4
.nv.constant0._Z6MVMultPfS_S_iiffi:
	.zero		940


//--------------------- SYMBOLS --------------------------

	.type		.nv.reservedSmem.offset0,@object
	.size		.nv.reservedSmem.offset0,0x4
	.type		.nv.reservedSmem.cap,@object
	.size		.nv.reservedSmem.cap,0x4
